# CuTe-DSL kernel — source=cudnn_frontend_dsl family=gemm_amax
# config = {"ab_dtype": "Float8E4M3FN", "sf_vec": 32, "d_dtype": "Float8E4M3FN", "mma_mn": [128, 128], "cluster_mn": [1, 1]}


// ===== COMPILED SASS (sm_100a) =====

	.target	sm_100a

	.elftype	@"ET_EXEC"


//--------------------- .note.nv.tkinfo           --------------------------
	.section	.note.nv.tkinfo,"",@"SHT_NOTE"
	.sectionflags	@"SHF_NOTE_NV_TKINFO"
	.tkinfo
        /*0018*/ 	.word	0x00000081
        /*0030*/ 	.string	""
        /*0030*/ 	.string	"ptxas"
        /*0030*/ 	.string	"Cuda compilation tools, release 12.9, V12.9.83"
        /*0030*/ 	.string	"Build system must define TOOLS_VERSION_EXTENDED"
        /*0030*/ 	.string	"-O 3 -arch sm_100a "



//--------------------- .note.nv.cuver            --------------------------
	.section	.note.nv.cuver,"",@"SHT_NOTE"
	.sectionflags	@"SHF_NOTE_NV_CUVER"
        /*0018*/ 	.short	0x0001
        /*001a*/ 	.short	0x0064
        /*001c*/ 	.short	0x0001
        /*001e*/ 	.short	0x0000
        /*0020*/ 	.short	0x0001
        /*0022*/ 	.short	0x0000


//--------------------- .nv.info                  --------------------------
	.section	.nv.info,"",@"SHT_CUDA_INFO"
	.align	4


	//----- nvinfo : EIATTR_REGCOUNT
	.align		4
        /*0000*/ 	.byte	0x04, 0x2f
        /*0002*/ 	.short	(.L_4 - .L_3)
	.align		4
.L_3:
        /*0004*/ 	.word	index@(kernel_cutlass_kernel_cudnngemm_amaxdense_blockscaled_gemm_persistent_amaxSm100BlockScaledPersistentDenseGemmKernel_object_at__TiledMMA_ThrLayoutVMNK11110000_PermutationMNK____MMAAtom_Thr_0)
        /*0008*/ 	.word	0x0000003b


	//----- nvinfo : EIATTR_FRAME_SIZE
	.align		4
.L_4:
        /*000c*/ 	.byte	0x04, 0x11
        /*000e*/ 	.short	(.L_6 - .L_5)
	.align		4
.L_5:
        /*0010*/ 	.word	index@($__internal_2_$__cuda_sm10x_tcgen05_guardrail_trap_unallocated_columns_being_dealloced)
        /*0014*/ 	.word	0x00000000


	//----- nvinfo : EIATTR_FRAME_SIZE
	.align		4
.L_6:
        /*0018*/ 	.byte	0x04, 0x11
        /*001a*/ 	.short	(.L_8 - .L_7)
	.align		4
.L_7:
        /*001c*/ 	.word	index@($__internal_1_$__cuda_sm10x_tcgen05_guardrail_trap_phase_invalid_during_alloc)
        /*0020*/ 	.word	0x00000000


	//----- nvinfo : EIATTR_FRAME_SIZE
	.align		4
.L_8:
        /*0024*/ 	.byte	0x04, 0x11
        /*0026*/ 	.short	(.L_10 - .L_9)
	.align		4
.L_9:
        /*0028*/ 	.word	index@($__internal_0_$__cuda_sm10x_tcgen05_guardrail_trap_col_being_dealloced_not_returned_by_alloc)
        /*002c*/ 	.word	0x00000000


	//----- nvinfo : EIATTR_FRAME_SIZE
	.align		4
.L_10:
        /*0030*/ 	.byte	0x04, 0x11
        /*0032*/ 	.short	(.L_12 - .L_11)
	.align		4
.L_11:
        /*0034*/ 	.word	index@(kernel_cutlass_kernel_cudnngemm_amaxdense_blockscaled_gemm_persistent_amaxSm100BlockScaledPersistentDenseGemmKernel_object_at__TiledMMA_ThrLayoutVMNK11110000_PermutationMNK____MMAAtom_Thr_0)
        /*0038*/ 	.word	0x00000000


	//----- nvinfo : EIATTR_MIN_STACK_SIZE
	.align		4
.L_12:
        /*003c*/ 	.byte	0x04, 0x12
        /*003e*/ 	.short	(.L_14 - .L_13)
	.align		4
.L_13:
        /*0040*/ 	.word	index@(kernel_cutlass_kernel_cudnngemm_amaxdense_blockscaled_gemm_persistent_amaxSm100BlockScaledPersistentDenseGemmKernel_object_at__TiledMMA_ThrLayoutVMNK11110000_PermutationMNK____MMAAtom_Thr_0)
        /*0044*/ 	.word	0x00000000
.L_14:


//--------------------- .nv.info.kernel_cutlass_kernel_cudnngemm_amaxdense_blockscaled_gemm_persistent_amaxSm100BlockScaledPersistentDenseGemmKernel_object_at__TiledMMA_ThrLayoutVMNK11110000_PermutationMNK____MMAAtom_Thr_0 --------------------------
	.section	.nv.info.kernel_cutlass_kernel_cudnngemm_amaxdense_blockscaled_gemm_persistent_amaxSm100BlockScaledPersistentDenseGemmKernel_object_at__TiledMMA_ThrLayoutVMNK11110000_PermutationMNK____MMAAtom_Thr_0,"",@"SHT_CUDA_INFO"
	.sectionflags	@""
	.align	4


	//----- nvinfo : EIATTR_CUDA_API_VERSION
	.align		4
        /*0000*/ 	.byte	0x04, 0x37
        /*0002*/ 	.short	(.L_16 - .L_15)
.L_15:
        /*0004*/ 	.word	0x00000081


	//----- nvinfo : EIATTR_KPARAM_INFO
	.align		4
.L_16:
        /*0008*/ 	.byte	0x04, 0x17
        /*000a*/ 	.short	(.L_18 - .L_17)
.L_17:
        /*000c*/ 	.word	0x00000000
        /*0010*/ 	.short	0x000a
        /*0012*/ 	.short	0x02e0
        /*0014*/ 	.byte	0x00, 0xf0, 0x31, 0x00


	//----- nvinfo : EIATTR_KPARAM_INFO
	.align		4
.L_18:
        /*0018*/ 	.byte	0x04, 0x17
        /*001a*/ 	.short	(.L_20 - .L_19)
.L_19:
        /*001c*/ 	.word	0x00000000
        /*0020*/ 	.short	0x0009
        /*0022*/ 	.short	0x02d4
        /*0024*/ 	.byte	0x00, 0xf0, 0x31, 0x00


	//----- nvinfo : EIATTR_KPARAM_INFO
	.align		4
.L_20:
        /*0028*/ 	.byte	0x04, 0x17
        /*002a*/ 	.short	(.L_22 - .L_21)
.L_21:
        /*002c*/ 	.word	0x00000000
        /*0030*/ 	.short	0x0008
        /*0032*/ 	.short	0x02c8
        /*0034*/ 	.byte	0x00, 0xf0, 0x31, 0x00


	//----- nvinfo : EIATTR_KPARAM_INFO
	.align		4
.L_22:
        /*0038*/ 	.byte	0x04, 0x17
        /*003a*/ 	.short	(.L_24 - .L_23)
.L_23:
        /*003c*/ 	.word	0x00000000
        /*0040*/ 	.short	0x0007
        /*0042*/ 	.short	0x02c0
        /*0044*/ 	.byte	0x00, 0xf0, 0x21, 0x00


	//----- nvinfo : EIATTR_KPARAM_INFO
	.align		4
.L_24:
        /*0048*/ 	.byte	0x04, 0x17
        /*004a*/ 	.short	(.L_26 - .L_25)
.L_25:
        /*004c*/ 	.word	0x00000000
        /*0050*/ 	.short	0x0006
        /*0052*/ 	.short	0x0240
        /*0054*/ 	.byte	0x00, 0xf0, 0x01, 0x02


	//----- nvinfo : EIATTR_KPARAM_INFO
	.align		4
.L_26:
        /*0058*/ 	.byte	0x04, 0x17
        /*005a*/ 	.short	(.L_28 - .L_27)
.L_27:
        /*005c*/ 	.word	0x00000000
        /*0060*/ 	.short	0x0005
        /*0062*/ 	.short	0x01c0
        /*0064*/ 	.byte	0x00, 0xf0, 0x01, 0x02


	//----- nvinfo : EIATTR_KPARAM_INFO
	.align		4
.L_28:
        /*0068*/ 	.byte	0x04, 0x17
        /*006a*/ 	.short	(.L_30 - .L_29)
.L_29:
        /*006c*/ 	.word	0x00000000
        /*0070*/ 	.short	0x0004
        /*0072*/ 	.short	0x0140
        /*0074*/ 	.byte	0x00, 0xf0, 0x01, 0x02


	//----- nvinfo : EIATTR_KPARAM_INFO
	.align		4
.L_30:
        /*0078*/ 	.byte	0x04, 0x17
        /*007a*/ 	.short	(.L_32 - .L_31)
.L_31:
        /*007c*/ 	.word	0x00000000
        /*0080*/ 	.short	0x0003
        /*0082*/ 	.short	0x00c0
        /*0084*/ 	.byte	0x00, 0xf0, 0x01, 0x02


	//----- nvinfo : EIATTR_KPARAM_INFO
	.align		4
.L_32:
        /*0088*/ 	.byte	0x04, 0x17
        /*008a*/ 	.short	(.L_34 - .L_33)
.L_33:
        /*008c*/ 	.word	0x00000000
        /*0090*/ 	.short	0x0002
        /*0092*/ 	.short	0x0040
        /*0094*/ 	.byte	0x00, 0xf0, 0x01, 0x02


	//----- nvinfo : EIATTR_KPARAM_INFO
	.align		4
.L_34:
        /*0098*/ 	.byte	0x04, 0x17
        /*009a*/ 	.short	(.L_36 - .L_35)
.L_35:
        /*009c*/ 	.word	0x00000000
        /*00a0*/ 	.short	0x0001
        /*00a2*/ 	.short	0x000c
        /*00a4*/ 	.byte	0x00, 0xf0, 0x31, 0x00


	//----- nvinfo : EIATTR_KPARAM_INFO
	.align		4
.L_36:
        /*00a8*/ 	.byte	0x04, 0x17
        /*00aa*/ 	.short	(.L_38 - .L_37)
.L_37:
        /*00ac*/ 	.word	0x00000000
        /*00b0*/ 	.short	0x0000
        /*00b2*/ 	.short	0x0000
        /*00b4*/ 	.byte	0x00, 0xf0, 0x31, 0x00


	//----- nvinfo : EIATTR_AT_ENTRY_FRAGMENTS
	.align		4
.L_38:
        /*00b8*/ 	.byte	0x04, 0x4f
        /*00ba*/ 	.short	(.L_40 - .L_39)


	//   ....[0]....
.L_39:
        /*00bc*/ 	.word	0x00000004


	//----- nvinfo : EIATTR_RESERVED_SMEM_USED
	.align		4
.L_40:
        /*00c0*/ 	.byte	0x01, 0x41
	.zero		2


	//----- nvinfo : EIATTR_SPARSE_MMA_MASK
	.align		4
        /*00c4*/ 	.byte	0x03, 0x50
        /*00c6*/ 	.short	0x0000


	//----- nvinfo : EIATTR_TCGEN05_1CTA_USED
	.align		4
        /*00c8*/ 	.byte	0x01, 0x51
	.zero		2


	//----- nvinfo : EIATTR_MAXREG_COUNT
	.align		4
        /*00cc*/ 	.byte	0x03, 0x1b
        /*00ce*/ 	.short	0x00ff


	//----- nvinfo : EIATTR_NUM_BARRIERS
	.align		4
        /*00d0*/ 	.byte	0x02, 0x4c
        /*00d2*/ 	.byte	0x04
	.zero		1


	//----- nvinfo : EIATTR_INT_WARP_WIDE_INSTR_OFFSETS
	.align		4
        /*00d4*/ 	.byte	0x04, 0x31
        /*00d6*/ 	.short	(.L_42 - .L_41)


	//   ....[0]....
.L_41:
        /*00d8*/ 	.word	0x00003af0


	//   ....[1]....
        /*00dc*/ 	.word	0x00003b30


	//----- nvinfo : EIATTR_COOP_GROUP_MASK_REGIDS
	.align		4
.L_42:
        /*00e0*/ 	.byte	0x04, 0x29
        /*00e2*/ 	.short	(.L_44 - .L_43)


	//   ....[0]....
.L_43:
        /*00e4*/ 	.word	0xffffffff


	//   ....[1]....
        /*00e8*/ 	.word	0xffffffff


	//   ....[2]....
        /*00ec*/ 	.word	0xffffffff


	//   ....[3]....
        /*00f0*/ 	.word	0xffffffff


	//   ....[4]....
        /*00f4*/ 	.word	0xffffffff


	//----- nvinfo : EIATTR_COOP_GROUP_INSTR_OFFSETS
	.align		4
.L_44:
        /*00f8*/ 	.byte	0x04, 0x28
        /*00fa*/ 	.short	(.L_46 - .L_45)


	//   ....[0]....
.L_45:
        /*00fc*/ 	.word	0x00001a00


	//   ....[1]....
        /*0100*/ 	.word	0x00001cc0


	//   ....[2]....
        /*0104*/ 	.word	0x00003650


	//   ....[3]....
        /*0108*/ 	.word	0x00003a10


	//   ....[4]....
        /*010c*/ 	.word	0x00003be0


	//----- nvinfo : EIATTR_VRC_CTA_INIT_COUNT
	.align		4
.L_46:
        /*0110*/ 	.byte	0x02, 0x4a
        /*0112*/ 	.byte	0x80
	.zero		1


	//----- nvinfo : EIATTR_MBARRIER_INSTR_OFFSETS
	.align		4
        /*0114*/ 	.byte	0x04, 0x39
        /*0116*/ 	.short	(.L_48 - .L_47)


	//   ....[0]....
.L_47:
        /*0118*/ 	.word	0x00000290
        /*011c*/ 	.word	0x000000ff
        /*0120*/ 	.word	0x00000000
        /*0124*/ 	.short	0x0100
        /*0126*/ 	.byte	0x05
	.zero		1


	//   ....[1]....
        /*0128*/ 	.word	0x000002a0
        /*012c*/ 	.word	0x000000ff
        /*0130*/ 	.word	0x00000008
        /*0134*/ 	.short	0x0100
        /*0136*/ 	.byte	0x05
	.zero		1


	//   ....[2]....
        /*0138*/ 	.word	0x000002b0
        /*013c*/ 	.word	0x000000ff
        /*0140*/ 	.word	0x00000010
        /*0144*/ 	.short	0x0100
        /*0146*/ 	.byte	0x05
	.zero		1


	//   ....[3]....
        /*0148*/ 	.word	0x000002c0
        /*014c*/ 	.word	0x000000ff
        /*0150*/ 	.word	0x00000018
        /*0154*/ 	.short	0x0100
        /*0156*/ 	.byte	0x05
	.zero		1


	//   ....[4]....
        /*0158*/ 	.word	0x000002d0
        /*015c*/ 	.word	0x000000ff
        /*0160*/ 	.word	0x00000020
        /*0164*/ 	.short	0x0100
        /*0166*/ 	.byte	0x05
	.zero		1


	//   ....[5]....
        /*0168*/ 	.word	0x000002e0
        /*016c*/ 	.word	0x000000ff
        /*0170*/ 	.word	0x00000028
        /*0174*/ 	.short	0x0100
        /*0176*/ 	.byte	0x05
	.zero		1


	//   ....[6]....
        /*0178*/ 	.word	0x000002f0
        /*017c*/ 	.word	0x000000ff
        /*0180*/ 	.word	0x00000030
        /*0184*/ 	.short	0x0100
        /*0186*/ 	.byte	0x05
	.zero		1


	//   ....[7]....
        /*0188*/ 	.word	0x00000300
        /*018c*/ 	.word	0x000000ff
        /*0190*/ 	.word	0x00000038
        /*0194*/ 	.short	0x0100
        /*0196*/ 	.byte	0x05
	.zero		1


	//   ....[8]....
        /*0198*/ 	.word	0x00000310
        /*019c*/ 	.word	0x000000ff
        /*01a0*/ 	.word	0x00000040
        /*01a4*/ 	.short	0x0100
        /*01a6*/ 	.byte	0x05
	.zero		1


	//   ....[9]....
        /*01a8*/ 	.word	0x00000320
        /*01ac*/ 	.word	0x000000ff
        /*01b0*/ 	.word	0x00000048
        /*01b4*/ 	.short	0x0100
        /*01b6*/ 	.byte	0x05
	.zero		1


	//   ....[10]....
        /*01b8*/ 	.word	0x00000330
        /*01bc*/ 	.word	0x000000ff
        /*01c0*/ 	.word	0x00000050
        /*01c4*/ 	.short	0x0100
        /*01c6*/ 	.byte	0x05
	.zero		1


	//   ....[11]....
        /*01c8*/ 	.word	0x00000340
        /*01cc*/ 	.word	0x000000ff
        /*01d0*/ 	.word	0x00000058
        /*01d4*/ 	.short	0x0100
        /*01d6*/ 	.byte	0x05
	.zero		1


	//   ....[12]....
        /*01d8*/ 	.word	0x00000480
        /*01dc*/ 	.word	0x000000ff
        /*01e0*/ 	.word	0x00000060
        /*01e4*/ 	.short	0x0100
        /*01e6*/ 	.byte	0x06
	.zero		1


	//   ....[13]....
        /*01e8*/ 	.word	0x00000490
        /*01ec*/ 	.word	0x000000ff
        /*01f0*/ 	.word	0x00000068
        /*01f4*/ 	.short	0x0100
        /*01f6*/ 	.byte	0x06
	.zero		1


	//   ....[14]....
        /*01f8*/ 	.word	0x000004a0
        /*01fc*/ 	.word	0x000000ff
        /*0200*/ 	.word	0x00000070
        /*0204*/ 	.short	0x0100
        /*0206*/ 	.byte	0x06
	.zero		1


	//   ....[15]....
        /*0208*/ 	.word	0x000004b0
        /*020c*/ 	.word	0x000000ff
        /*0210*/ 	.word	0x00000078
        /*0214*/ 	.short	0x0100
        /*0216*/ 	.byte	0x06
	.zero		1


	//   ....[16]....
        /*0218*/ 	.word	0x00000850
        /*021c*/ 	.word	0x000000ff
        /*0220*/ 	.word	0x00000030
        /*0224*/ 	.short	0x010a
        /*0226*/ 	.byte	0x05
	.zero		1


	//   ....[17]....
        /*0228*/ 	.word	0x00000a20
        /*022c*/ 	.word	0x000000ff
        /*0230*/ 	.word	0x00000030
        /*0234*/ 	.short	0x010a
        /*0236*/ 	.byte	0x19
	.zero		1


	//   ....[18]....
        /*0238*/ 	.word	0x00000b70
        /*023c*/ 	.word	0x000000ff
        /*0240*/ 	.word	0x00000030
        /*0244*/ 	.short	0x010a
        /*0246*/ 	.byte	0x1e
	.zero		1


	//   ....[19]....
        /*0248*/ 	.word	0x00000f00
        /*024c*/ 	.word	0x000000ff
        /*0250*/ 	.word	0x00000030
        /*0254*/ 	.short	0x010a
        /*0256*/ 	.byte	0x04
	.zero		1


	//   ....[20]....
        /*0258*/ 	.word	0x00001460
        /*025c*/ 	.word	0x000000ff
        /*0260*/ 	.word	0x00000000
        /*0264*/ 	.short	0x010a
        /*0266*/ 	.byte	0x12
	.zero		1


	//   ....[21]....
        /*0268*/ 	.word	0x00001480
        /*026c*/ 	.word	0x000000ff
        /*0270*/ 	.word	0x00000070
        /*0274*/ 	.short	0x010a
        /*0276*/ 	.byte	0x11
	.zero		1


	//   ....[22]....
        /*0278*/ 	.word	0x000016a0
        /*027c*/ 	.word	0x000000ff
        /*0280*/ 	.word	0x00000000
        /*0284*/ 	.short	0x010a
        /*0286*/ 	.byte	0x10
	.zero		1


	//   ....[23]....
        /*0288*/ 	.word	0x000017e0
        /*028c*/ 	.word	0x000000ff
        /*0290*/ 	.word	0x00000000
        /*0294*/ 	.short	0x010a
        /*0296*/ 	.byte	0x1a
	.zero		1


	//   ....[24]....
        /*0298*/ 	.word	0x000019a0
        /*029c*/ 	.word	0x00000002
        /*02a0*/ 	.word	0x00000070
        /*02a4*/ 	.short	0x010a
        /*02a6*/ 	.byte	0xff
	.zero		1


	//   ....[25]....
        /*02a8*/ 	.word	0x000022a0
        /*02ac*/ 	.word	0x00000002
        /*02b0*/ 	.word	0x00000060
        /*02b4*/ 	.short	0x010a
        /*02b6*/ 	.byte	0xff
	.zero		1


	//   ....[26]....
        /*02b8*/ 	.word	0x00003870
        /*02bc*/ 	.word	0x00000002
        /*02c0*/ 	.word	0x00000070
        /*02c4*/ 	.short	0x0101
        /*02c6*/ 	.byte	0xff
	.zero		1


	//   ....[27]....
        /*02c8*/ 	.word	0x00003c40
        /*02cc*/ 	.word	0x00000002
        /*02d0*/ 	.word	0x00000030
        /*02d4*/ 	.short	0x010a
        /*02d6*/ 	.byte	0xff
	.zero		1


	//   ....[28]....
        /*02d8*/ 	.word	0x00003cc0
        /*02dc*/ 	.word	0x00000002
        /*02e0*/ 	.word	0x00000030
        /*02e4*/ 	.short	0x010a
        /*02e6*/ 	.byte	0xff
	.zero		1


	//   ....[29]....
        /*02e8*/ 	.word	0x00003d40
        /*02ec*/ 	.word	0x00000002
        /*02f0*/ 	.word	0x00000070
        /*02f4*/ 	.short	0x010a
        /*02f6*/ 	.byte	0xff
	.zero		1


	//   ....[30]....
        /*02f8*/ 	.word	0x00003dc0
        /*02fc*/ 	.word	0x00000002
        /*0300*/ 	.word	0x00000000
        /*0304*/ 	.short	0x010a
        /*0306*/ 	.byte	0xff
	.zero		1


	//   ....[31]....
        /*0308*/ 	.word	0x00003e20
        /*030c*/ 	.word	0x00000002
        /*0310*/ 	.word	0x00000070
        /*0314*/ 	.short	0x010a
        /*0316*/ 	.byte	0xff
	.zero		1


	//   ....[32]....
        /*0318*/ 	.word	0x00003e80
        /*031c*/ 	.word	0x00000002
        /*0320*/ 	.word	0x00000060
        /*0324*/ 	.short	0x010a
        /*0326*/ 	.byte	0xff
	.zero		1


	//----- nvinfo : EIATTR_NUM_MBARRIERS
	.align		4
.L_48:
        /*0328*/ 	.byte	0x03, 0x38
        /*032a*/ 	.short	0x0010


	//----- nvinfo : EIATTR_EXIT_INSTR_OFFSETS
	.align		4
        /*032c*/ 	.byte	0x04, 0x1c
        /*032e*/ 	.short	(.L_50 - .L_49)


	//   ....[0]....
.L_49:
        /*0330*/ 	.word	0x000019d0


	//   ....[1]....
        /*0334*/ 	.word	0x00003c00


	//----- nvinfo : EIATTR_REQNTID
	.align		4
.L_50:
        /*0338*/ 	.byte	0x04, 0x10
        /*033a*/ 	.short	(.L_52 - .L_51)
.L_51:
        /*033c*/ 	.word	0x000000c0
        /*0340*/ 	.word	0x00000001
        /*0344*/ 	.word	0x00000001


	//----- nvinfo : EIATTR_CRS_STACK_SIZE
	.align		4
.L_52:
        /*0348*/ 	.byte	0x04, 0x1e
        /*034a*/ 	.short	(.L_54 - .L_53)
.L_53:
        /*034c*/ 	.word	0x00000000


	//----- nvinfo : EIATTR_CBANK_PARAM_SIZE
	.align		4
.L_54:
        /*0350*/ 	.byte	0x03, 0x19
        /*0352*/ 	.short	0x02ec


	//----- nvinfo : EIATTR_PARAM_CBANK
	.align		4
        /*0354*/ 	.byte	0x04, 0x0a
        /*0356*/ 	.short	(.L_56 - .L_55)
	.align		4
.L_55:
        /*0358*/ 	.word	index@(.nv.constant0.kernel_cutlass_kernel_cudnngemm_amaxdense_blockscaled_gemm_persistent_amaxSm100BlockScaledPersistentDenseGemmKernel_object_at__TiledMMA_ThrLayoutVMNK11110000_PermutationMNK____MMAAtom_Thr_0)
        /*035c*/ 	.short	0x0380
        /*035e*/ 	.short	0x02ec


	//----- nvinfo : EIATTR_SW_WAR
	.align		4
.L_56:
        /*0360*/ 	.byte	0x04, 0x36
        /*0362*/ 	.short	(.L_58 - .L_57)
.L_57:
        /*0364*/ 	.word	0x00000008
.L_58:


//--------------------- .nv.compat                --------------------------
	.section	.nv.compat,"",@"SHT_CUDA_COMPAT_INFO"
	.align	4
        /*0000*/ 	.byte	0x02, 0x02, 0x02, 0x00, 0x02, 0x05, 0x05, 0x00, 0x02, 0x03, 0x01, 0x00, 0x02, 0x06, 0x01, 0x00


//--------------------- .nv.callgraph             --------------------------
	.section	.nv.callgraph,"",@"SHT_CUDA_CALLGRAPH"
	.align	4
	.sectionentsize	8
	.align		4
        /*0000*/ 	.word	0x00000000
	.align		4
        /*0004*/ 	.word	0xffffffff
	.align		4
        /*0008*/ 	.word	0x00000000
	.align		4
        /*000c*/ 	.word	0xfffffffe
	.align		4
        /*0010*/ 	.word	0x00000000
	.align		4
        /*0014*/ 	.word	0xfffffffd
	.align		4
        /*0018*/ 	.word	0x00000000
	.align		4
        /*001c*/ 	.word	0xfffffffc


//--------------------- .text.kernel_cutlass_kernel_cudnngemm_amaxdense_blockscaled_gemm_persistent_amaxSm100BlockScaledPersistentDenseGemmKernel_object_at__TiledMMA_ThrLayoutVMNK11110000_PermutationMNK____MMAAtom_Thr_0 --------------------------
	.section	.text.kernel_cutlass_kernel_cudnngemm_amaxdense_blockscaled_gemm_persistent_amaxSm100BlockScaledPersistentDenseGemmKernel_object_at__TiledMMA_ThrLayoutVMNK11110000_PermutationMNK____MMAAtom_Thr_0,"ax",@progbits
	.align	128
        .global         kernel_cutlass_kernel_cudnngemm_amaxdense_blockscaled_gemm_persistent_amaxSm100BlockScaledPersistentDenseGemmKernel_object_at__TiledMMA_ThrLayoutVMNK11110000_PermutationMNK____MMAAtom_Thr_0
        .type           kernel_cutlass_kernel_cudnngemm_amaxdense_blockscaled_gemm_persistent_amaxSm100BlockScaledPersistentDenseGemmKernel_object_at__TiledMMA_ThrLayoutVMNK11110000_PermutationMNK____MMAAtom_Thr_0,@function
        .size           kernel_cutlass_kernel_cudnngemm_amaxdense_blockscaled_gemm_persistent_amaxSm100BlockScaledPersistentDenseGemmKernel_object_at__TiledMMA_ThrLayoutVMNK11110000_PermutationMNK____MMAAtom_Thr_0,(.L_x_52 - kernel_cutlass_kernel_cudnngemm_amaxdense_blockscaled_gemm_persistent_amaxSm100BlockScaledPersistentDenseGemmKernel_object_at__TiledMMA_ThrLayoutVMNK11110000_PermutationMNK____MMAAtom_Thr_0)
        .other          kernel_cutlass_kernel_cudnngemm_amaxdense_blockscaled_gemm_persistent_amaxSm100BlockScaledPersistentDenseGemmKernel_object_at__TiledMMA_ThrLayoutVMNK11110000_PermutationMNK____MMAAtom_Thr_0,@"STO_CUDA_ENTRY STV_DEFAULT"
kernel_cutlass_kernel_cudnngemm_amaxdense_blockscaled_gemm_persistent_amaxSm100BlockScaledPersistentDenseGemmKernel_object_at__TiledMMA_ThrLayoutVMNK11110000_PermutationMNK____MMAAtom_Thr_0:
.text.kernel_cutlass_kernel_cudnngemm_amaxdense_blockscaled_gemm_persistent_amaxSm100BlockScaledPersistentDenseGemmKernel_object_at__TiledMMA_ThrLayoutVMNK11110000_PermutationMNK____MMAAtom_Thr_0:
[----:B------:R-:W1:Y:S01]  /*0000*/  LDC R1, c[0x0][0x37c] ;  /* 0x0000df00ff017b82 */ /* 0x000e620000000800 */
[----:B------:R-:W2:Y:S01]  /*0010*/  S2R R0, SR_TID.X ;  /* 0x0000000000007919 */ /* 0x000ea20000002100 */
[----:B------:R-:W3:Y:S01]  /*0020*/  LDCU.U8 UR5, c[0x0][0x382] ;  /* 0x00007040ff0577ac */ /* 0x000ee20008000000 */
[----:B------:R-:W4:Y:S01]  /*0030*/  LDCU.U8 UR4, c[0x0][0x381] ;  /* 0x00007020ff0477ac */ /* 0x000f220008000000 */
[----:B---3--:R-:W-:Y:S02]  /*0040*/  ULOP3.LUT UR5, UR5, 0x1, URZ, 0xc0, !UPT ;  /* 0x0000000105057892 */ /* 0x008fe4000f8ec0ff */
[----:B----4-:R-:W-:Y:S02]  /*0050*/  ULOP3.LUT UR4, UR4, 0x1, URZ, 0xc0, !UPT ;  /* 0x0000000104047892 */ /* 0x010fe4000f8ec0ff */
[----:B------:R-:W-:Y:S02]  /*0060*/  UISETP.NE.U32.AND UP6, UPT, UR5, 0x1, UPT ;  /* 0x000000010500788c */ /* 0x000fe4000bfc5070 */
[----:B------:R-:W-:Y:S01]  /*0070*/  UISETP.NE.U32.AND UP5, UPT, UR4, 0x1, UPT ;  /* 0x000000010400788c */ /* 0x000fe2000bfa5070 */
[----:B--2---:R-:W-:-:S04]  /*0080*/  SHF.R.U32.HI R7, RZ, 0x5, R0 ;  /* 0x00000005ff077819 */ /* 0x004fc80000011600 */
[----:B------:R-:W-:-:S13]  /*0090*/  ISETP.NE.AND P1, PT, R7, 0x5, PT ;  /* 0x000000050700780c */ /* 0x000fda0003f25270 */
[----:B-1----:R-:W-:Y:S05]  /*00a0*/  @P1 BRA `(.L_x_0) ;  /* 0x0000000000481947 */ /* 0x002fea0003800000 */
[----:B------:R-:W1:Y:S02]  /*00b0*/  LDCU.64 UR4, c[0x0][0x348] ;  /* 0x00006900ff0477ac */ /* 0x000e640008000a00 */
[----:B-1----:R-:W-:Y:S02]  /*00c0*/  UIADD3 UR12, UP4, UPT, UR4, 0x40, URZ ;  /* 0x00000040040c7890 */ /* 0x002fe4000ff9e0ff */
[----:B------:R-:W-:Y:S02]  /*00d0*/  UIADD3 UR10, UP3, UPT, UR4, 0xc0, URZ ;  /* 0x000000c0040a7890 */ /* 0x000fe4000ff7e0ff */
[----:B------:R-:W-:Y:S02]  /*00e0*/  UIADD3 UR8, UP2, UPT, UR4, 0x140, URZ ;  /* 0x0000014004087890 */ /* 0x000fe4000ff5e0ff */
[----:B------:R-:W-:Y:S02]  /*00f0*/  UIADD3 UR6, UP1, UPT, UR4, 0x1c0, URZ ;  /* 0x000001c004067890 */ /* 0x000fe4000ff3e0ff */
[----:B------:R-:W-:-:S02]  /*0100*/  UIADD3 UR4, UP0, UPT, UR4, 0x240, URZ ;  /* 0x0000024004047890 */ /* 0x000fc4000ff1e0ff */
[----:B------:R-:W-:Y:S02]  /*0110*/  UIADD3.X UR13, UPT, UPT, URZ, UR5, URZ, UP4, !UPT ;  /* 0x00000005ff0d7290 */ /* 0x000fe4000a7fe4ff */
[----:B------:R-:W-:Y:S02]  /*0120*/  UIADD3.X UR11, UPT, UPT, URZ, UR5, URZ, UP3, !UPT ;  /* 0x00000005ff0b7290 */ /* 0x000fe40009ffe4ff */
[----:B------:R-:W-:Y:S02]  /*0130*/  UIADD3.X UR9, UPT, UPT, URZ, UR5, URZ, UP2, !UPT ;  /* 0x00000005ff097290 */ /* 0x000fe400097fe4ff */
[----:B------:R-:W-:Y:S02]  /*0140*/  UIADD3.X UR7, UPT, UPT, URZ, UR5, URZ, UP1, !UPT ;  /* 0x00000005ff077290 */ /* 0x000fe40008ffe4ff */
[----:B------:R-:W-:Y:S01]  /*0150*/  UIADD3.X UR5, UPT, UPT, URZ, UR5, URZ, UP0, !UPT ;  /* 0x00000005ff057290 */ /* 0x000fe200087fe4ff */
[----:B------:R1:W-:Y:S02]  /*0160*/  UTMACCTL.PF [UR12] ;  /* 0x000000000c0079b9 */ /* 0x0003e40008040000 */
[----:B------:R1:W-:Y:S02]  /*0170*/  UTMACCTL.PF [UR10] ;  /* 0x000000000a0079b9 */ /* 0x0003e40008040000 */
[----:B------:R1:W-:Y:S02]  /*0180*/  UTMACCTL.PF [UR8] ;  /* 0x00000000080079b9 */ /* 0x0003e40008040000 */
[----:B------:R1:W-:Y:S02]  /*0190*/  UTMACCTL.PF [UR6] ;  /* 0x00000000060079b9 */ /* 0x0003e40008040000 */
[----:B------:R1:W-:Y:S01]  /*01a0*/  UTMACCTL.PF [UR4] ;  /* 0x00000000040079b9 */ /* 0x0003e20008040000 */
[----:B------:R-:W-:Y:S01]  /*01b0*/  UPLOP3.LUT UP4, UPT, UPT, UPT, UPT, 0x40, 0x4 ;  /* 0x000000000004789c */ /* 0x000fe20003f8e870 */
[----:B-1----:R-:W-:Y:S10]  /*01c0*/  BRA `(.L_x_1) ;  /* 0x0000000000647947 */ /* 0x002ff40003800000 */
.L_x_0:
[----:B------:R-:W-:Y:S01]  /*01d0*/  ISETP.NE.AND P0, PT, R7, RZ, PT ;  /* 0x000000ff0700720c */ /* 0x000fe20003f05270 */
[----:B------:R-:W-:-:S12]  /*01e0*/  UPLOP3.LUT UP4, UPT, UPT, UPT, UPT, 0x40, 0x4 ;  /* 0x000000000004789c */ /* 0x000fd80003f8e870 */
[----:B------:R-:W-:Y:S05]  /*01f0*/  @P0 BRA `(.L_x_1) ;  /* 0x0000000000580947 */ /* 0x000fea0003800000 */
[----:B------:R-:W1:Y:S01]  /*0200*/  S2UR UR5, SR_CgaCtaId ;  /* 0x00000000000579c3 */ /* 0x000e620000008800 */
[----:B------:R-:W-:Y:S01]  /*0210*/  UMOV UR6, 0x400 ;  /* 0x0000040000067882 */ /* 0x000fe20000000000 */
[----:B------:R-:W-:Y:S01]  /*0220*/  UMOV UR4, 0x1 ;  /* 0x0000000100047882 */ /* 0x000fe20000000000 */
[----:B------:R-:W-:Y:S02]  /*0230*/  UPLOP3.LUT UP4, UPT, UPT, UPT, UPT, 0x80, 0x8 ;  /* 0x000000000008789c */ /* 0x000fe40003f8f070 */
[----:B-1----:R-:W-:Y:S02]  /*0240*/  ULEA UR5, UR5, UR6, 0x18 ;  /* 0x0000000605057291 */ /* 0x002fe4000f8ec0ff */
[----:B------:R-:W-:-:S04]  /*0250*/  UIADD3 UR6, UPT, UPT, -UR4, 0x100000, URZ ;  /* 0x0010000004067890 */ /* 0x000fc8000fffe1ff */
[----:B------:R-:W-:Y:S02]  /*0260*/  USHF.L.U32 UR7, UR6, 0xb, URZ ;  /* 0x0000000b06077899 */ /* 0x000fe400080006ff */
[----:B------:R-:W-:Y:S01]  /*0270*/  USHF.L.U32 UR6, UR6, 0x1, URZ ;  /* 0x0000000106067899 */ /* 0x000fe200080006ff */
[----:B------:R-:W1:Y:S11]  /*0280*/  FENCE.VIEW.ASYNC.S ;  /* 0x00000000000073c6 */ /* 0x000e760000000000 */
[----:B-1----:R1:W2:Y:S01]  /*0290*/  SYNCS.EXCH.64 URZ, [UR5], UR6 ;  /* 0x0000000605ff75b2 */ /* 0x0022a20008000100 */
[----:B------:R1:W3:Y:S01]  /*02a0*/  SYNCS.EXCH.64 URZ, [UR5+0x8], UR6 ;  /* 0x0000080605ff75b2 */ /* 0x0002e20008000100 */
[----:B------:R1:W4:Y:S01]  /*02b0*/  SYNCS.EXCH.64 URZ, [UR5+0x10], UR6 ;  /* 0x0000100605ff75b2 */ /* 0x0003220008000100 */
[----:B------:R1:W5:Y:S01]  /*02c0*/  SYNCS.EXCH.64 URZ, [UR5+0x18], UR6 ;  /* 0x0000180605ff75b2 */ /* 0x0003620008000100 */
[----:B------:R1:W1:Y:S01]  /*02d0*/  SYNCS.EXCH.64 URZ, [UR5+0x20], UR6 ;  /* 0x0000200605ff75b2 */ /* 0x0002620008000100 */
[----:B------:R1:W1:Y:S01]  /*02e0*/  SYNCS.EXCH.64 URZ, [UR5+0x28], UR6 ;  /* 0x0000280605ff75b2 */ /* 0x0002620008000100 */
[----:B------:R1:W1:Y:S01]  /*02f0*/  SYNCS.EXCH.64 URZ, [UR5+0x30], UR6 ;  /* 0x0000300605ff75b2 */ /* 0x0002620008000100 */
[----:B------:R1:W1:Y:S01]  /*0300*/  SYNCS.EXCH.64 URZ, [UR5+0x38], UR6 ;  /* 0x0000380605ff75b2 */ /* 0x0002620008000100 */
[----:B------:R1:W1:Y:S01]  /*0310*/  SYNCS.EXCH.64 URZ, [UR5+0x40], UR6 ;  /* 0x0000400605ff75b2 */ /* 0x0002620008000100 */
[----:B------:R1:W1:Y:S01]  /*0320*/  SYNCS.EXCH.64 URZ, [UR5+0x48], UR6 ;  /* 0x0000480605ff75b2 */ /* 0x0002620008000100 */
[----:B------:R1:W1:Y:S01]  /*0330*/  SYNCS.EXCH.64 URZ, [UR5+0x50], UR6 ;  /* 0x0000500605ff75b2 */ /* 0x0002620008000100 */
[----:B------:R1:W1:Y:S01]  /*0340*/  SYNCS.EXCH.64 URZ, [UR5+0x58], UR6 ;  /* 0x0000580605ff75b2 */ /* 0x0002620008000100 */
[----:B------:R-:W-:Y:S01]  /*0350*/  NOP ;  /* 0x0000000000007918 */ /* 0x000fe20000000000 */
.L_x_1:
[----:B------:R-:W-:Y:S01]  /*0360*/  NOP ;  /* 0x0000000000007918 */ /* 0x000fe20000000000 */
[----:B------:R-:W5:Y:S01]  /*0370*/  LDCU.U8 UR23, c[0x0][0x650] ;  /* 0x0000ca00ff1777ac */ /* 0x000f620008000000 */
[----:B------:R-:W4:Y:S01]  /*0380*/  LDCU.U8 UR22, c[0x0][0x651] ;  /* 0x0000ca20ff1677ac */ /* 0x000f220008000000 */
[----:B------:R-:W3:Y:S02]  /*0390*/  LDCU.U8 UR21, c[0x0][0x65c] ;  /* 0x0000cb80ff1577ac */ /* 0x000ee40008000000 */
[----:B-12345:R-:W-:Y:S06]  /*03a0*/  BAR.SYNC.DEFER_BLOCKING 0x0 ;  /* 0x0000000000007b1d */ /* 0x03efec0000010000 */
[----:B------:R-:W-:Y:S05]  /*03b0*/  BRA.U !UP4, `(.L_x_2) ;  /* 0x000000010c447547 */ /* 0x000fea000b800000 */
[----:B------:R-:W1:Y:S01]  /*03c0*/  S2UR UR6, SR_CgaCtaId ;  /* 0x00000000000679c3 */ /* 0x000e620000008800 */
[----:B------:R-:W-:Y:S01]  /*03d0*/  UMOV UR7, 0x400 ;  /* 0x0000040000077882 */ /* 0x000fe20000000000 */
[----:B------:R-:W-:Y:S01]  /*03e0*/  UMOV UR5, 0x1 ;  /* 0x0000000100057882 */ /* 0x000fe20000000000 */
[----:B------:R-:W-:Y:S01]  /*03f0*/  UMOV UR4, 0x4 ;  /* 0x0000000400047882 */ /* 0x000fe20000000000 */
[----:B------:R-:W-:-:S04]  /*0400*/  UIADD3 UR8, UPT, UPT, -UR5, 0x100000, URZ ;  /* 0x0010000005087890 */ /* 0x000fc8000fffe1ff */
[----:B------:R-:W-:Y:S02]  /*0410*/  USHF.L.U32 UR9, UR8, 0xb, URZ ;  /* 0x0000000b08097899 */ /* 0x000fe400080006ff */
[----:B------:R-:W-:Y:S02]  /*0420*/  USHF.L.U32 UR8, UR8, 0x1, URZ ;  /* 0x0000000108087899 */ /* 0x000fe400080006ff */
[----:B------:R-:W-:-:S04]  /*0430*/  UIADD3 UR4, UPT, UPT, -UR4, 0x100000, URZ ;  /* 0x0010000004047890 */ /* 0x000fc8000fffe1ff */
[----:B------:R-:W-:Y:S02]  /*0440*/  USHF.L.U32 UR5, UR4, 0xb, URZ ;  /* 0x0000000b04057899 */ /* 0x000fe400080006ff */
[----:B------:R-:W-:Y:S02]  /*0450*/  USHF.L.U32 UR4, UR4, 0x1, URZ ;  /* 0x0000000104047899 */ /* 0x000fe400080006ff */
[----:B-1----:R-:W-:Y:S01]  /*0460*/  ULEA UR6, UR6, UR7, 0x18 ;  /* 0x0000000706067291 */ /* 0x002fe2000f8ec0ff */
[----:B------:R-:W1:Y:S11]  /*0470*/  FENCE.VIEW.ASYNC.S ;  /* 0x00000000000073c6 */ /* 0x000e760000000000 */
[----:B-1----:R1:W2:Y:S01]  /*0480*/  SYNCS.EXCH.64 URZ, [UR6+0x60], UR8 ;  /* 0x0000600806ff75b2 */ /* 0x0022a20008000100 */
[----:B------:R1:W3:Y:S01]  /*0490*/  SYNCS.EXCH.64 URZ, [UR6+0x68], UR8 ;  /* 0x0000680806ff75b2 */ /* 0x0002e20008000100 */
[----:B------:R1:W4:Y:S01]  /*04a0*/  SYNCS.EXCH.64 URZ, [UR6+0x70], UR4 ;  /* 0x0000700406ff75b2 */ /* 0x0003220008000100 */
[----:B------:R1:W5:Y:S01]  /*04b0*/  SYNCS.EXCH.64 URZ, [UR6+0x78], UR4 ;  /* 0x0000780406ff75b2 */ /* 0x0003620008000100 */
[----:B------:R-:W-:Y:S01]  /*04c0*/  NOP ;  /* 0x0000000000007918 */ /* 0x000fe20000000000 */
.L_x_2:
[----:B------:R-:W-:Y:S01]  /*04d0*/  NOP ;  /* 0x0000000000007918 */ /* 0x000fe20000000000 */
[----:B--2345:R-:W-:Y:S06]  /*04e0*/  BAR.SYNC.DEFER_BLOCKING 0x0 ;  /* 0x0000000000007b1d */ /* 0x03cfec0000010000 */
[----:B------:R-:W2:Y:S01]  /*04f0*/  LDCU.U8 UR15, c[0x0][0x668] ;  /* 0x0000cd00ff0f77ac */ /* 0x000ea20008000000 */
[----:B------:R-:W3:Y:S01]  /*0500*/  LDCU.U8 UR14, c[0x0][0x669] ;  /* 0x0000cd20ff0e77ac */ /* 0x000ee20008000000 */
[----:B------:R-:W4:Y:S01]  /*0510*/  LDCU.U8 UR13, c[0x0][0x65d] ;  /* 0x0000cba0ff0d77ac */ /* 0x000f220008000000 */
[----:B------:R-:W-:Y:S01]  /*0520*/  NOP ;  /* 0x0000000000007918 */ /* 0x000fe20000000000 */
[----:B------:R-:W-:Y:S06]  /*0530*/  BAR.SYNC.DEFER_BLOCKING 0x1, 0xc0 ;  /* 0x0043000000007b1d */ /* 0x000fec0000010000 */
[----:B------:R-:W-:Y:S05]  /*0540*/  @P1 BRA `(.L_x_3) ;  /* 0x0000000800801947 */ /* 0x000fea0003800000 */
[----:B------:R-:W5:Y:S01]  /*0550*/  S2UR UR34, SR_CTAID.Z ;  /* 0x00000000002279c3 */ /* 0x000f620000002700 */
[----:B------:R-:W-:Y:S01]  /*0560*/  UMOV UR33, 0x1 ;  /* 0x0000000100217882 */ /* 0x000fe20000000000 */
[----:B------:R-:W-:Y:S01]  /*0570*/  UMOV UR32, URZ ;  /* 0x000000ff00207c82 */ /* 0x000fe20008000000 */
[----:B-----5:R-:W-:-:S09]  /*0580*/  UISETP.GT.U32.AND UP0, UPT, UR34, 0x3ff, UPT ;  /* 0x000003ff2200788c */ /* 0x020fd2000bf04070 */
[----:B------:R-:W-:Y:S05]  /*0590*/  BRA.U UP0, `(.L_x_4) ;  /* 0x0000000500f07547 */ /* 0x000fea000b800000 */
[----:B-1----:R-:W1:Y:S01]  /*05a0*/  LDCU.64 UR4, c[0x0][0x648] ;  /* 0x0000c900ff0477ac */ /* 0x002e620008000a00 */
[----:B------:R-:W5:Y:S01]  /*05b0*/  S2UR UR28, SR_CgaCtaId ;  /* 0x00000000001c79c3 */ /* 0x000f620000008800 */
[----:B------:R-:W4:Y:S01]  /*05c0*/  LDCU.64 UR44, c[0x0][0x348] ;  /* 0x00006900ff2c77ac */ /* 0x000f220008000a00 */
[----:B------:R-:W-:Y:S01]  /*05d0*/  UMOV UR32, URZ ;  /* 0x000000ff00207c82 */ /* 0x000fe20008000000 */
[----:B------:R-:W-:Y:S01]  /*05e0*/  UMOV UR33, 0x1 ;  /* 0x0000000100217882 */ /* 0x000fe20000000000 */
[----:B-1----:R-:W-:-:S04]  /*05f0*/  UIMAD.WIDE.U32 UR6, UR34, UR5, URZ ;  /* 0x00000005220672a5 */ /* 0x002fc8000f8e00ff */
[----:B------:R-:W-:-:S04]  /*0600*/  UIADD3 UR5, UPT, UPT, -UR7, UR34, URZ ;  /* 0x0000002207057290 */ /* 0x000fc8000fffe1ff */
[----:B------:R-:W-:-:S03]  /*0610*/  USHF.R.U32.HI UR5, URZ, UR23, UR5 ;  /* 0x00000017ff057299 */ /* 0x000fc60008011605 */
[----:B------:R-:W1:Y:S01]  /*0620*/  LDCU UR6, c[0x0][0x658] ;  /* 0x0000cb00ff0677ac */ /* 0x000e620008000800 */
[----:B------:R-:W-:-:S04]  /*0630*/  UIADD3 UR5, UPT, UPT, UR7, UR5, URZ ;  /* 0x0000000507057290 */ /* 0x000fc8000fffe0ff */
[----:B------:R-:W-:-:S04]  /*0640*/  USHF.R.U32.HI UR19, URZ, UR22, UR5 ;  /* 0x00000016ff137299 */ /* 0x000fc80008011605 */
[----:B------:R-:W-:-:S04]  /*0650*/  UIADD3 UR19, UPT, UPT, -UR19, URZ, URZ ;  /* 0x000000ff13137290 */ /* 0x000fc8000fffe1ff */
[----:B------:R-:W-:Y:S01]  /*0660*/  UIMAD UR19, UR19, UR4, UR34 ;  /* 0x00000004131372a4 */ /* 0x000fe2000f8e0222 */
[----:B------:R-:W3:Y:S03]  /*0670*/  LDCU.64 UR4, c[0x0][0x660] ;  /* 0x0000cc00ff0477ac */ /* 0x000ee60008000a00 */
[----:B-1----:R-:W-:-:S04]  /*0680*/  UIMAD.WIDE.U32 UR6, UR19, UR6, URZ ;  /* 0x00000006130672a5 */ /* 0x002fc8000f8e00ff */
[----:B------:R-:W-:-:S04]  /*0690*/  UIADD3 UR11, UPT, UPT, UR19, -UR7, URZ ;  /* 0x80000007130b7290 */ /* 0x000fc8000fffe0ff */
[----:B------:R-:W-:-:S03]  /*06a0*/  USHF.R.U32.HI UR11, URZ, UR21, UR11 ;  /* 0x00000015ff0b7299 */ /* 0x000fc6000801160b */
[----:B------:R-:W1:Y:S01]  /*06b0*/  LDCU UR6, c[0x0][0x374] ;  /* 0x00006e80ff0677ac */ /* 0x000e620008000800 */
[----:B------:R-:W-:Y:S01]  /*06c0*/  UIADD3 UR11, UPT, UPT, UR7, UR11, URZ ;  /* 0x0000000b070b7290 */ /* 0x000fe2000fffe0ff */
[----:B------:R-:W1:Y:S03]  /*06d0*/  LDCU UR7, c[0x0][0x370] ;  /* 0x00006e00ff0777ac */ /* 0x000e660008000800 */
[----:B----4-:R-:W-:Y:S01]  /*06e0*/  USHF.R.U32.HI UR11, URZ, UR13, UR11 ;  /* 0x0000000dff0b7299 */ /* 0x010fe2000801160b */
[----:B------:R-:W4:Y:S03]  /*06f0*/  LDCU UR31, c[0x0][0x378] ;  /* 0x00006f00ff1f77ac */ /* 0x000f260008000800 */
[----:B---3--:R-:W-:Y:S01]  /*0700*/  UIMAD.WIDE.U32 UR8, UR11, UR5, URZ ;  /* 0x000000050b0872a5 */ /* 0x008fe2000f8e00ff */
[----:B------:R-:W3:Y:S03]  /*0710*/  LDCU UR5, c[0x0][0x654] ;  /* 0x0000ca80ff0577ac */ /* 0x000ee60008000800 */
[----:B------:R-:W-:-:S04]  /*0720*/  UIADD3 UR8, UPT, UPT, UR11, -UR9, URZ ;  /* 0x800000090b087290 */ /* 0x000fc8000fffe0ff */
[----:B--2---:R-:W-:-:S04]  /*0730*/  USHF.R.U32.HI UR8, URZ, UR15, UR8 ;  /* 0x0000000fff087299 */ /* 0x004fc80008011608 */
[----:B------:R-:W-:-:S03]  /*0740*/  UIADD3 UR8, UPT, UPT, UR9, UR8, URZ ;  /* 0x0000000809087290 */ /* 0x000fc6000fffe0ff */
[----:B------:R-:W-:Y:S01]  /*0750*/  UMOV UR9, 0x400 ;  /* 0x0000040000097882 */ /* 0x000fe20000000000 */
[----:B------:R-:W-:Y:S02]  /*0760*/  USHF.R.U32.HI UR8, URZ, UR14, UR8 ;  /* 0x0000000eff087299 */ /* 0x000fe40008011608 */
[----:B-----5:R-:W-:Y:S02]  /*0770*/  ULEA UR28, UR28, UR9, 0x18 ;  /* 0x000000091c1c7291 */ /* 0x020fe4000f8ec0ff */
[----:B-1----:R-:W-:Y:S02]  /*0780*/  UIMAD UR9, UR6, UR7, URZ ;  /* 0x00000007060972a4 */ /* 0x002fe4000f8e02ff */
[----:B------:R-:W-:Y:S02]  /*0790*/  UIADD3 UR7, UPT, UPT, -UR11, URZ, URZ ;  /* 0x000000ff0b077290 */ /* 0x000fe4000fffe1ff */
[----:B------:R-:W-:Y:S02]  /*07a0*/  UIADD3 UR6, UPT, UPT, -UR8, URZ, URZ ;  /* 0x000000ff08067290 */ /* 0x000fe4000fffe1ff */
[----:B----4-:R-:W-:-:S02]  /*07b0*/  UIMAD UR31, UR9, UR31, URZ ;  /* 0x0000001f091f72a4 */ /* 0x010fc4000f8e02ff */
[----:B---3--:R-:W-:Y:S02]  /*07c0*/  UIMAD UR19, UR7, UR5, UR19 ;  /* 0x00000005071372a4 */ /* 0x008fe4000f8e0213 */
[----:B------:R-:W-:-:S12]  /*07d0*/  UIMAD UR11, UR6, UR4, UR11 ;  /* 0x00000004060b72a4 */ /* 0x000fd8000f8e020b */
.L_x_8:
[----:B------:R-:W-:Y:S01]  /*07e0*/  USHF.L.U32 UR4, UR33, 0x1f, URZ ;  /* 0x0000001f21047899 */ /* 0x000fe200080006ff */
[----:B------:R-:W-:Y:S01]  /*07f0*/  HFMA2 R3, -RZ, RZ, 0, -6.103515625e-05 ;  /* 0x00008400ff037431 */ /* 0x000fe200000001ff */
[----:B------:R-:W-:Y:S02]  /*0800*/  ULEA UR5, UR32, UR28, 0x3 ;  /* 0x0000001c20057291 */ /* 0x000fe4000f8e18ff */
[----:B------:R-:W-:Y:S02]  /*0810*/  UIADD3 UR42, UP3, UPT, UR44, 0x40, URZ ;  /* 0x000000402c2a7890 */ /* 0x000fe4000ff7e0ff */
[----:B------:R-:W-:Y:S01]  /*0820*/  MOV R2, UR4 ;  /* 0x0000000400027c02 */ /* 0x000fe20008000f00 */
[----:B------:R-:W-:Y:S02]  /*0830*/  UIADD3 UR40, UP2, UPT, UR44, 0xc0, URZ ;  /* 0x000000c02c287890 */ /* 0x000fe4000ff5e0ff */
[----:B------:R-:W-:Y:S02]  /*0840*/  UIADD3 UR38, UP1, UPT, UR44, 0x140, URZ ;  /* 0x000001402c267890 */ /* 0x000fe4000ff3e0ff */
[----:B----4-:R1:W2:Y:S01]  /*0850*/  SYNCS.PHASECHK.TRANS64.TRYWAIT P2, [UR5+0x30], R2 ;  /* 0x00003002ff0075a7 */ /* 0x0102a20008041105 */
[----:B------:R-:W-:-:S02]  /*0860*/  UIADD3 UR36, UP0, UPT, UR44, 0x1c0, URZ ;  /* 0x000001c02c247890 */ /* 0x000fc4000ff1e0ff */
[----:B------:R-:W-:Y:S02]  /*0870*/  USHF.L.U32 UR27, UR19, 0x7, URZ ;  /* 0x00000007131b7899 */ /* 0x000fe400080006ff */
[----:B------:R-:W-:Y:S02]  /*0880*/  USHF.L.U32 UR7, UR11, 0x7, URZ ;  /* 0x000000070b077899 */ /* 0x000fe400080006ff */
[----:B------:R-:W-:Y:S02]  /*0890*/  UIADD3.X UR43, UPT, UPT, URZ, UR45, URZ, UP3, !UPT ;  /* 0x0000002dff2b7290 */ /* 0x000fe40009ffe4ff */
[----:B------:R-:W-:Y:S02]  /*08a0*/  UIADD3.X UR41, UPT, UPT, URZ, UR45, URZ, UP2, !UPT ;  /* 0x0000002dff297290 */ /* 0x000fe400097fe4ff */
[----:B------:R-:W-:Y:S02]  /*08b0*/  UIADD3.X UR39, UPT, UPT, URZ, UR45, URZ, UP1, !UPT ;  /* 0x0000002dff277290 */ /* 0x000fe40008ffe4ff */
[----:B------:R-:W-:Y:S01]  /*08c0*/  UIADD3.X UR37, UPT, UPT, URZ, UR45, URZ, UP0, !UPT ;  /* 0x0000002dff257290 */ /* 0x000fe200087fe4ff */
[----:B------:R-:W-:Y:S01]  /*08d0*/  UMOV UR20, URZ ;  /* 0x000000ff00147c82 */ /* 0x000fe20008000000 */
[----:B------:R-:W-:Y:S01]  /*08e0*/  UMOV UR18, URZ ;  /* 0x000000ff00127c82 */ /* 0x000fe20008000000 */
[----:B------:R-:W-:-:S09]  /*08f0*/  UMOV UR10, URZ ;  /* 0x000000ff000a7c82 */ /* 0x000fd20008000000 */
.L_x_7:
[----:B---3--:R-:W-:Y:S02]  /*0900*/  UIADD3 UR9, UPT, UPT, UR32, 0x1, URZ ;  /* 0x0000000120097890 */ /* 0x008fe4000fffe0ff */
[----:B------:R-:W-:Y:S02]  /*0910*/  ULEA UR25, UR32, UR28, 0x3 ;  /* 0x0000001c20197291 */ /* 0x000fe4000f8e18ff */
[----:B------:R-:W-:Y:S02]  /*0920*/  USHF.L.U32 UR26, UR20, 0x7, URZ ;  /* 0x00000007141a7899 */ /* 0x000fe400080006ff */
[----:B------:R-:W-:Y:S02]  /*0930*/  ULEA UR24, UR32, UR28, 0xe ;  /* 0x0000001c20187291 */ /* 0x000fe4000f8e70ff */
[----:B------:R-:W-:Y:S02]  /*0940*/  ULEA UR4, UR32, UR28, 0xe ;  /* 0x0000001c20047291 */ /* 0x000fe4000f8e70ff */
[----:B------:R-:W-:-:S02]  /*0950*/  UISETP.NE.AND UP1, UPT, UR9, 0x6, UPT ;  /* 0x000000060900788c */ /* 0x000fc4000bf25270 */
[----:B------:R-:W-:Y:S02]  /*0960*/  ULEA UR16, UR32, UR28, 0x9 ;  /* 0x0000001c20107291 */ /* 0x000fe4000f8e48ff */
[----:B------:R-:W-:Y:S02]  /*0970*/  ULEA UR8, UR32, UR28, 0x9 ;  /* 0x0000001c20087291 */ /* 0x000fe4000f8e48ff */
[----:B------:R-:W-:Y:S02]  /*0980*/  UIADD3 UR24, UPT, UPT, UR24, 0x7400, URZ ;  /* 0x0000740018187890 */ /* 0x000fe4000fffe0ff */
[----:B------:R-:W-:Y:S02]  /*0990*/  UIADD3 UR4, UPT, UPT, UR4, 0x1f400, URZ ;  /* 0x0001f40004047890 */ /* 0x000fe4000fffe0ff */
[----:B------:R-:W-:Y:S02]  /*09a0*/  USEL UR29, URZ, 0x1, UP1 ;  /* 0x00000001ff1d7887 */ /* 0x000fe40008800000 */
[----:B------:R-:W-:Y:S01]  /*09b0*/  UISETP.GT.U32.AND UP0, UPT, UR20, 0x1e, UPT ;  /* 0x0000001e1400788c */ /* 0x000fe2000bf04070 */
[----:B------:R-:W-:Y:S01]  /*09c0*/  UMOV UR12, UR20 ;  /* 0x00000014000c7c82 */ /* 0x000fe20008000000 */
[----:B------:R-:W-:Y:S01]  /*09d0*/  UMOV UR5, UR25 ;  /* 0x0000001900057c82 */ /* 0x000fe20008000000 */
[----:B------:R-:W-:Y:S01]  /*09e0*/  UMOV UR6, UR26 ;  /* 0x0000001a00067c82 */ /* 0x000fe20008000000 */
[----:B--2-4-:R-:W-:Y:S07]  /*09f0*/  @P2 BRA `(.L_x_5) ;  /* 0x0000000000102947 */ /* 0x014fee0003800000 */
[----:B------:R-:W-:-:S06]  /*0a00*/  USHF.L.U32 UR17, UR33, 0x1f, URZ ;  /* 0x0000001f21117899 */ /* 0x000fcc00080006ff */
[----:B-1----:R-:W-:-:S04]  /*0a10*/  MOV R2, UR17 ;  /* 0x0000001100027c02 */ /* 0x002fc80008000f00 */
[----:B------:R-:W1:Y:S02]  /*0a20*/  SYNCS.PHASECHK.TRANS64.TRYWAIT P0, [UR25+0x30], R2 ;  /* 0x00003002ff0075a7 */ /* 0x000e640008001119 */
[----:B-1----:R-:W-:Y:S05]  /*0a30*/  @!P0 BRA `(.L_x_6) ;  /* 0x0000003000748947 */ /* 0x002fea0003800000 */
.L_x_5:
[----:B------:R-:W-:Y:S02]  /*0a40*/  ELECT P1, URZ, PT ;  /* 0x0000000000ff782f */ /* 0x000fe40003820000 */
[----:B------:R-:W-:Y:S01]  /*0a50*/  PLOP3.LUT P0, PT, PT, PT, UP0, 0x80, 0x8 ;  /* 0x000000000008781c */ /* 0x000fe20003f0f008 */
[----:B------:R-:W-:Y:S01]  /*0a60*/  ULOP3.LUT UR33, UR33, UR29, URZ, 0x3c, !UPT ;  /* 0x0000001d21217292 */ /* 0x000fe2000f8e3cff */
[----:B------:R-:W-:Y:S01]  /*0a70*/  PLOP3.LUT P2, PT, PT, PT, PT, 0x80, 0x8 ;  /* 0x000000000008781c */ /* 0x000fe20003f4f070 */
[----:B------:R-:W-:Y:S02]  /*0a80*/  USEL UR32, UR9, URZ, UP1 ;  /* 0x000000ff09207287 */ /* 0x000fe40008800000 */
[----:B------:R-:W-:Y:S02]  /*0a90*/  UIADD3 UR16, UPT, UPT, UR16, 0x37400, URZ ;  /* 0x0003740010107890 */ /* 0x000fe4000fffe0ff */
[----:B------:R-:W-:Y:S02]  /*0aa0*/  UIADD3 UR8, UPT, UPT, UR8, 0x38000, URZ ;  /* 0x0003800008087890 */ /* 0x000fe4000fffe0ff */
[----:B------:R-:W-:-:S02]  /*0ab0*/  @!UP0 USHF.L.U32 UR29, UR33, 0x1f, URZ ;  /* 0x0000001f211d8899 */ /* 0x000fc400080006ff */
[----:B------:R-:W-:Y:S01]  /*0ac0*/  @!UP0 ULEA UR30, UR32, UR28, 0x3 ;  /* 0x0000001c201e8291 */ /* 0x000fe2000f8e18ff */
[----:B------:R3:W-:Y:S01]  /*0ad0*/  @P1 SYNCS.ARRIVE.TRANS64 RZ, [UR25], R3 ;  /* 0x00000003ffff19a7 */ /* 0x0007e20008000019 */
[----:B------:R-:W-:Y:S01]  /*0ae0*/  UMOV UR17, UR25 ;  /* 0x0000001900117c82 */ /* 0x000fe20008000000 */
[----:B------:R-:W-:Y:S01]  /*0af0*/  UTMALDG.2D [UR24], [UR42], desc[URZ] ;  /* 0x0000ff182a0075b4 */ /* 0x000fe20008009000 */
[----:B-1----:R-:W-:Y:S01]  /*0b00*/  IMAD.U32 R2, RZ, RZ, UR29 ;  /* 0x0000001dff027e24 */ /* 0x002fe2000f8e00ff */
[----:B------:R-:W-:Y:S01]  /*0b10*/  UMOV UR9, UR25 ;  /* 0x0000001900097c82 */ /* 0x000fe20008000000 */
[----:B------:R-:W-:-:S04]  /*0b20*/  UIADD3 UR29, UPT, UPT, UR20, 0x1, URZ ;  /* 0x00000001141d7890 */ /* 0x000fc8000fffe0ff */
[----:B------:R-:W-:Y:S01]  /*0b30*/  UISETP.NE.AND UP0, UPT, UR29, 0x20, UPT ;  /* 0x000000201d00788c */ /* 0x000fe2000bf05270 */
[----:B------:R-:W-:Y:S01]  /*0b40*/  UTMALDG.2D [UR4], [UR40], desc[URZ] ;  /* 0x0000ff04280075b4 */ /* 0x000fe20008009000 */
[----:B------:R1:W-:Y:S01]  /*0b50*/  UTMALDG.3D [UR16], [UR38], desc[URZ] ;  /* 0x0000ff10260075b4 */ /* 0x0003e20008011000 */
[----:B------:R3:W-:Y:S01]  /*0b60*/  UTMALDG.3D [UR8], [UR36], desc[URZ] ;  /* 0x0000ff08240075b4 */ /* 0x0007e20008011000 */
[----:B------:R3:W4:Y:S01]  /*0b70*/  @!P0 SYNCS.PHASECHK.TRANS64.TRYWAIT P2, [UR30+0x30], R2 ;  /* 0x00003002ff0085a7 */ /* 0x000722000804111e */
[----:B-1----:R-:W-:-:S04]  /*0b80*/  UMOV UR20, UR29 ;  /* 0x0000001d00147c82 */ /* 0x002fc80008000000 */
[----:B------:R-:W-:Y:S05]  /*0b90*/  BRA.U UP0, `(.L_x_7) ;  /* 0xfffffffd00587547 */ /* 0x000fea000b83ffff */
[----:B------:R-:W1:Y:S01]  /*0ba0*/  LDCU.64 UR4, c[0x0][0x648] ;  /* 0x0000c900ff0477ac */ /* 0x000e620008000a00 */
[----:B------:R-:W-:-:S04]  /*0bb0*/  UIADD3 UR34, UPT, UPT, UR31, UR34, URZ ;  /* 0x000000221f227290 */ /* 0x000fc8000fffe0ff */
[----:B------:R-:W-:Y:S02]  /*0bc0*/  UISETP.GE.AND UP0, UPT, UR34, 0x400, UPT ;  /* 0x000004002200788c */ /* 0x000fe4000bf06270 */
[----:B-1----:R-:W-:Y:S01]  /*0bd0*/  UIMAD.WIDE.U32 UR6, UR34, UR5, URZ ;  /* 0x00000005220672a5 */ /* 0x002fe2000f8e00ff */
[----:B------:R-:W1:Y:S03]  /*0be0*/  LDCU UR5, c[0x0][0x658] ;  /* 0x0000cb00ff0577ac */ /* 0x000e660008000800 */
[----:B------:R-:W-:-:S04]  /*0bf0*/  UIADD3 UR6, UPT, UPT, UR34, -UR7, URZ ;  /* 0x8000000722067290 */ /* 0x000fc8000fffe0ff */
[----:B------:R-:W-:-:S04]  /*0c00*/  USHF.R.U32.HI UR6, URZ, UR23, UR6 ;  /* 0x00000017ff067299 */ /* 0x000fc80008011606 */
[----:B------:R-:W-:-:S04]  /*0c10*/  UIADD3 UR6, UPT, UPT, UR7, UR6, URZ ;  /* 0x0000000607067290 */ /* 0x000fc8000fffe0ff */
[----:B------:R-:W-:-:S04]  /*0c20*/  USHF.R.U32.HI UR19, URZ, UR22, UR6 ;  /* 0x00000016ff137299 */ /* 0x000fc80008011606 */
[----:B------:R-:W-:-:S04]  /*0c30*/  UIADD3 UR19, UPT, UPT, -UR19, URZ, URZ ;  /* 0x000000ff13137290 */ /* 0x000fc8000fffe1ff */
[----:B------:R-:W-:-:S04]  /*0c40*/  UIMAD UR19, UR4, UR19, UR34 ;  /* 0x00000013041372a4 */ /* 0x000fc8000f8e0222 */
[----:B-1----:R-:W-:Y:S01]  /*0c50*/  UIMAD.WIDE.U32 UR6, UR19, UR5, URZ ;  /* 0x00000005130672a5 */ /* 0x002fe2000f8e00ff */
[----:B------:R-:W1:Y:S03]  /*0c60*/  LDCU.64 UR4, c[0x0][0x660] ;  /* 0x0000cc00ff0477ac */ /* 0x000e660008000a00 */
[----:B------:R-:W-:-:S04]  /*0c70*/  UIADD3 UR6, UPT, UPT, UR19, -UR7, URZ ;  /* 0x8000000713067290 */ /* 0x000fc8000fffe0ff */
[----:B------:R-:W-:-:S04]  /*0c80*/  USHF.R.U32.HI UR6, URZ, UR21, UR6 ;  /* 0x00000015ff067299 */ /* 0x000fc80008011606 */
[----:B------:R-:W-:-:S04]  /*0c90*/  UIADD3 UR6, UPT, UPT, UR7, UR6, URZ ;  /* 0x0000000607067290 */ /* 0x000fc8000fffe0ff */
[----:B---3--:R-:W-:-:S04]  /*0ca0*/  USHF.R.U32.HI UR11, URZ, UR13, UR6 ;  /* 0x0000000dff0b7299 */ /* 0x008fc80008011606 */
[----:B-1----:R-:W-:-:S04]  /*0cb0*/  UIMAD.WIDE.U32 UR6, UR11, UR5, URZ ;  /* 0x000000050b0672a5 */ /* 0x002fc8000f8e00ff */
[----:B------:R-:W-:-:S04]  /*0cc0*/  UIADD3 UR5, UPT, UPT, UR11, -UR7, URZ ;  /* 0x800000070b057290 */ /* 0x000fc8000fffe0ff */
[----:B------:R-:W-:-:S03]  /*0cd0*/  USHF.R.U32.HI UR5, URZ, UR15, UR5 ;  /* 0x0000000fff057299 */ /* 0x000fc60008011605 */
[----:B------:R-:W1:Y:S01]  /*0ce0*/  LDCU UR6, c[0x0][0x654] ;  /* 0x0000ca80ff0677ac */ /* 0x000e620008000800 */
[----:B------:R-:W-:Y:S02]  /*0cf0*/  UIADD3 UR5, UPT, UPT, UR7, UR5, URZ ;  /* 0x0000000507057290 */ /* 0x000fe4000fffe0ff */
[----:B------:R-:W-:Y:S02]  /*0d00*/  UIADD3 UR7, UPT, UPT, -UR11, URZ, URZ ;  /* 0x000000ff0b077290 */ /* 0x000fe4000fffe1ff */
[----:B------:R-:W-:-:S04]  /*0d10*/  USHF.R.U32.HI UR5, URZ, UR14, UR5 ;  /* 0x0000000eff057299 */ /* 0x000fc80008011605 */
[----:B------:R-:W-:-:S04]  /*0d20*/  UIADD3 UR5, UPT, UPT, -UR5, URZ, URZ ;  /* 0x000000ff05057290 */ /* 0x000fc8000fffe1ff */
[----:B------:R-:W-:Y:S02]  /*0d30*/  UIMAD UR11, UR4, UR5, UR11 ;  /* 0x00000005040b72a4 */ /* 0x000fe4000f8e020b */
[----:B-1----:R-:W-:Y:S01]  /*0d40*/  UIMAD UR19, UR6, UR7, UR19 ;  /* 0x00000007061372a4 */ /* 0x002fe2000f8e0213 */
[----:B------:R-:W-:Y:S11]  /*0d50*/  BRA.U !UP0, `(.L_x_8) ;  /* 0xfffffff908a07547 */ /* 0x000ff6000b83ffff */
.L_x_4:
[----:B-1----:R-:W-:Y:S02]  /*0d60*/  UIADD3 UR4, UPT, UPT, UR32, 0x2, URZ ;  /* 0x0000000220047890 */ /* 0x002fe4000fffe0ff */
[----:B------:R-:W-:-:S04]  /*0d70*/  UISETP.NE.AND UP0, UPT, UR32, 0x5, UPT ;  /* 0x000000052000788c */ /* 0x000fc8000bf05270 */
[----:B------:R-:W-:-:S04]  /*0d80*/  USEL UR4, UR4, 0x1, UP0 ;  /* 0x0000000104047887 */ /* 0x000fc80008000000 */
[----:B------:R-:W-:Y:S02]  /*0d90*/  UIADD3 UR6, UPT, UPT, UR4, 0x1, URZ ;  /* 0x0000000104067890 */ /* 0x000fe4000fffe0ff */
[----:B------:R-:W-:-:S04]  /*0da0*/  UISETP.NE.AND UP1, UPT, UR4, 0x6, UPT ;  /* 0x000000060400788c */ /* 0x000fc8000bf25270 */
[----:B------:R-:W-:Y:S01]  /*0db0*/  USEL UR6, UR6, 0x1, UP1 ;  /* 0x0000000106067887 */ /* 0x000fe20008800000 */
[----:B------:R-:W1:Y:S01]  /*0dc0*/  S2UR UR4, SR_CgaCtaId ;  /* 0x00000000000479c3 */ /* 0x000e620000008800 */
[----:B------:R-:W-:Y:S02]  /*0dd0*/  UISETP.EQ.XOR UP1, UPT, UR32, 0x5, !UP1 ;  /* 0x000000052000788c */ /* 0x000fe4000cf22a70 */
[----:B------:R-:W-:Y:S02]  /*0de0*/  UIADD3 UR5, UPT, UPT, UR6, 0x1, URZ ;  /* 0x0000000106057890 */ /* 0x000fe4000fffe0ff */
[----:B------:R-:W-:Y:S02]  /*0df0*/  UISETP.NE.AND UP0, UPT, UR6, 0x6, UPT ;  /* 0x000000060600788c */ /* 0x000fe4000bf05270 */
[----:B------:R-:W-:Y:S02]  /*0e00*/  UISETP.EQ.XOR UP1, UPT, UR6, 0x6, UP1 ;  /* 0x000000060600788c */ /* 0x000fe40008f22a70 */
[----:B------:R-:W-:-:S04]  /*0e10*/  USEL UR5, UR5, 0x1, UP0 ;  /* 0x0000000105057887 */ /* 0x000fc80008000000 */
[----:B------:R-:W-:Y:S02]  /*0e20*/  UIADD3 UR7, UPT, UPT, UR5, 0x1, URZ ;  /* 0x0000000105077890 */ /* 0x000fe4000fffe0ff */
[----:B------:R-:W-:Y:S02]  /*0e30*/  UISETP.NE.AND UP0, UPT, UR5, 0x6, UPT ;  /* 0x000000060500788c */ /* 0x000fe4000bf05270 */
[----:B------:R-:W-:Y:S02]  /*0e40*/  UISETP.EQ.XOR UP1, UPT, UR5, 0x6, UP1 ;  /* 0x000000060500788c */ /* 0x000fe40008f22a70 */
[----:B------:R-:W-:Y:S01]  /*0e50*/  USEL UR7, UR7, 0x1, UP0 ;  /* 0x0000000107077887 */ /* 0x000fe20008000000 */
[----:B------:R-:W-:-:S03]  /*0e60*/  UMOV UR5, 0x400 ;  /* 0x0000040000057882 */ /* 0x000fc60000000000 */
[----:B------:R-:W-:Y:S02]  /*0e70*/  UISETP.EQ.XOR UP1, UPT, UR7, 0x6, UP1 ;  /* 0x000000060700788c */ /* 0x000fe40008f22a70 */
[----:B------:R-:W-:Y:S02]  /*0e80*/  UISETP.NE.AND UP0, UPT, UR7, 0x6, UPT ;  /* 0x000000060700788c */ /* 0x000fe4000bf05270 */
[----:B------:R-:W-:Y:S02]  /*0e90*/  USEL UR6, URZ, 0x1, !UP1 ;  /* 0x00000001ff067887 */ /* 0x000fe4000c800000 */
[----:B-1----:R-:W-:Y:S02]  /*0ea0*/  ULEA UR4, UR4, UR5, 0x18 ;  /* 0x0000000504047291 */ /* 0x002fe4000f8ec0ff */
[----:B------:R-:W-:Y:S02]  /*0eb0*/  ULOP3.LUT UR6, UR33, UR6, URZ, 0x3c, !UPT ;  /* 0x0000000621067292 */ /* 0x000fe4000f8e3cff */
[----:B------:R-:W-:-:S02]  /*0ec0*/  USEL UR7, UR7, URZ, UP0 ;  /* 0x000000ff07077287 */ /* 0x000fc40008000000 */
[----:B------:R-:W-:Y:S02]  /*0ed0*/  USHF.L.U32 UR6, UR6, 0x1f, URZ ;  /* 0x0000001f06067899 */ /* 0x000fe400080006ff */
[----:B------:R-:W-:-:S04]  /*0ee0*/  ULEA UR4, UR7, UR4, 0x3 ;  /* 0x0000000407047291 */ /* 0x000fc8000f8e18ff */
[----:B------:R-:W-:-:S05]  /*0ef0*/  MOV R2, UR6 ;  /* 0x0000000600027c02 */ /* 0x000fca0008000f00 */
[----:B------:R-:W1:Y:S02]  /*0f00*/  SYNCS.PHASECHK.TRANS64.TRYWAIT P0, [UR4+0x30], R2 ;  /* 0x00003002ff0075a7 */ /* 0x000e640008001104 */
[----:B-1----:R-:W-:Y:S05]  /*0f10*/  @!P0 BRA `(.L_x_9) ;  /* 0x0000002c005c8947 */ /* 0x002fea0003800000 */
.L_x_42:
[----:B------:R-:W-:-:S13]  /*0f20*/  ELECT P0, URZ, PT ;  /* 0x0000000000ff782f */ /* 0x000fda0003800000 */
[----:B-1----:R-:W-:-:S04]  /*0f30*/  @P0 MOV R2, 0x8400 ;  /* 0x0000840000020802 */ /* 0x002fc80000000f00 */
[----:B------:R5:W-:Y:S03]  /*0f40*/  @P0 SYNCS.ARRIVE.TRANS64 RZ, [UR4], R2 ;  /* 0x00000002ffff09a7 */ /* 0x000be60008000004 */
.L_x_3:
[----:B------:R-:W-:-:S13]  /*0f50*/  ISETP.NE.AND P0, PT, R7, 0x4, PT ;  /* 0x000000040700780c */ /* 0x000fda0003f05270 */
[----:B------:R-:W-:Y:S05]  /*0f60*/  @P0 BRA `(.L_x_10) ;  /* 0x0000000800940947 */ /* 0x000fea0003800000 */
[----:B------:R-:W1:Y:S08]  /*0f70*/  S2UR UR27, SR_CTAID.Z ;  /* 0x00000000001b79c3 */ /* 0x000e700000002700 */
[----:B------:R-:W-:Y:S01]  /*0f80*/  BAR.SYNC.DEFER_BLOCKING 0x3, 0xa0 ;  /* 0x00c2800000007b1d */ /* 0x000fe20000010000 */
[----:B------:R-:W-:Y:S01]  /*0f90*/  HFMA2 R6, -RZ, RZ, 0, 5.9604644775390625e-08 ;  /* 0x00000001ff067431 */ /* 0x000fe200000001ff */
[----:B------:R-:W-:-:S04]  /*0fa0*/  MOV R5, 0x1 ;  /* 0x0000000100057802 */ /* 0x000fc80000000f00 */
[----:B-1----:R-:W-:Y:S02]  /*0fb0*/  UMOV UR4, 0x400 ;  /* 0x0000040000047882 */ /* 0x002fe40000000000 */
[----:B------:R-:W1:Y:S01]  /*0fc0*/  S2UR UR12, SR_CgaCtaId ;  /* 0x00000000000c79c3 */ /* 0x000e620000008800 */
[----:B------:R-:W-:Y:S02]  /*0fd0*/  UISETP.GT.U32.AND UP0, UPT, UR27, 0x3ff, UPT ;  /* 0x000003ff1b00788c */ /* 0x000fe4000bf04070 */
[----:B-1----:R-:W-:-:S07]  /*0fe0*/  ULEA UR12, UR12, UR4, 0x18 ;  /* 0x000000040c0c7291 */ /* 0x002fce000f8ec0ff */
[----:B------:R-:W-:Y:S05]  /*0ff0*/  BRA.U UP0, `(.L_x_11) ;  /* 0x0000000900387547 */ /* 0x000fea000b800000 */
[----:B-----5:R-:W1:Y:S01]  /*1000*/  LDS R2, [UR12+0x88] ;  /* 0x0000880cff027984 */ /* 0x020e620008000800 */
[----:B------:R-:W5:Y:S01]  /*1010*/  LDCU UR5, c[0x0][0x374] ;  /* 0x00006e80ff0577ac */ /* 0x000f620008000800 */
[----:B------:R-:W-:Y:S01]  /*1020*/  MOV R5, 0x1 ;  /* 0x0000000100057802 */ /* 0x000fe20000000f00 */
[----:B------:R-:W5:Y:S01]  /*1030*/  LDCU UR16, c[0x0][0x370] ;  /* 0x00006e00ff1077ac */ /* 0x000f620008000800 */
[----:B------:R-:W4:Y:S01]  /*1040*/  LDCU UR37, c[0x0][0x378] ;  /* 0x00006f00ff2577ac */ /* 0x000f220008000800 */
[----:B------:R-:W-:Y:S01]  /*1050*/  UMOV UR41, 0x8a02000 ;  /* 0x08a0200000297882 */ /* 0x000fe20000000000 */
[----:B------:R-:W-:Y:S02]  /*1060*/  USEL UR4, URZ, 0x4000, UP6 ;  /* 0x00004000ff047887 */ /* 0x000fe4000b000000 */
[----:B------:R-:W-:Y:S02]  /*1070*/  USEL UR41, UR41, 0x8a00000, !UP5 ;  /* 0x08a0000029297887 */ /* 0x000fe4000e800000 */
[----:B------:R-:W-:-:S02]  /*1080*/  UIADD3 UR19, UPT, UPT, UR12, 0x38000, URZ ;  /* 0x000380000c137890 */ /* 0x000fc4000fffe0ff */
[----:B------:R-:W-:Y:S02]  /*1090*/  UIADD3 UR41, UPT, UPT, UR4, UR41, URZ ;  /* 0x0000002904297290 */ /* 0x000fe4000fffe0ff */
[----:B------:R-:W-:Y:S02]  /*10a0*/  UIADD3 UR20, UPT, UPT, UR12, 0x37400, URZ ;  /* 0x000374000c147890 */ /* 0x000fe4000fffe0ff */
[----:B-----5:R-:W-:Y:S02]  /*10b0*/  UIMAD UR16, UR5, UR16, URZ ;  /* 0x00000010051072a4 */ /* 0x020fe4000f8e02ff */
[----:B------:R-:W-:Y:S02]  /*10c0*/  UIADD3 UR24, UPT, UPT, UR12, 0x7400, URZ ;  /* 0x000074000c187890 */ /* 0x000fe4000fffe0ff */
[----:B----4-:R-:W-:Y:S02]  /*10d0*/  UIMAD UR37, UR16, UR37, URZ ;  /* 0x00000025102572a4 */ /* 0x010fe4000f8e02ff */
[----:B------:R-:W-:-:S02]  /*10e0*/  UIADD3 UR25, UPT, UPT, UR12, 0x1f400, URZ ;  /* 0x0001f4000c197890 */ /* 0x000fc4000fffe0ff */
[----:B------:R-:W-:Y:S02]  /*10f0*/  USHF.R.U32.HI UR19, URZ, 0x4, UR19 ;  /* 0x00000004ff137899 */ /* 0x000fe40008011613 */
[----:B------:R-:W-:Y:S02]  /*1100*/  USHF.R.U32.HI UR20, URZ, 0x4, UR20 ;  /* 0x00000004ff147899 */ /* 0x000fe40008011614 */
[----:B------:R-:W-:Y:S02]  /*1110*/  USHF.R.U32.HI UR24, URZ, 0x4, UR24 ;  /* 0x00000004ff187899 */ /* 0x000fe40008011618 */
[----:B------:R-:W-:Y:S01]  /*1120*/  USHF.R.U32.HI UR25, URZ, 0x4, UR25 ;  /* 0x00000004ff197899 */ /* 0x000fe20008011619 */
[----:B-1----:R-:W-:Y:S01]  /*1130*/  R2UR UR38, R2 ;  /* 0x00000000022672ca */ /* 0x002fe200000e0000 */
[----:B------:R-:W-:Y:S02]  /*1140*/  ULOP3.LUT UR19, UR19, 0x3fc0, URZ, 0xc0, !UPT ;  /* 0x00003fc013137892 */ /* 0x000fe4000f8ec0ff */
[----:B------:R-:W-:-:S02]  /*1150*/  ULOP3.LUT UR20, UR20, 0x3fc0, URZ, 0xc0, !UPT ;  /* 0x00003fc014147892 */ /* 0x000fc4000f8ec0ff */
[----:B------:R-:W-:Y:S02]  /*1160*/  ULOP3.LUT UR24, UR24, 0x3fc0, URZ, 0xc0, !UPT ;  /* 0x00003fc018187892 */ /* 0x000fe4000f8ec0ff */
[----:B------:R-:W-:Y:S02]  /*1170*/  ULOP3.LUT UR25, UR25, 0x3fc0, URZ, 0xc0, !UPT ;  /* 0x00003fc019197892 */ /* 0x000fe4000f8ec0ff */
[----:B------:R-:W-:Y:S02]  /*1180*/  ULOP3.LUT UR19, UR19, 0x10000, URZ, 0xfc, !UPT ;  /* 0x0001000013137892 */ /* 0x000fe4000f8efcff */
[----:B------:R-:W-:Y:S02]  /*1190*/  ULOP3.LUT UR20, UR20, 0x10000, URZ, 0xfc, !UPT ;  /* 0x0001000014147892 */ /* 0x000fe4000f8efcff */
[----:B------:R-:W-:Y:S02]  /*11a0*/  UIADD3 UR10, UPT, UPT, UR38, 0x100, URZ ;  /* 0x00000100260a7890 */ /* 0x000fe4000fffe0ff */
[----:B------:R-:W-:-:S02]  /*11b0*/  UIADD3 UR8, UPT, UPT, UR38, 0x40000100, URZ ;  /* 0x4000010026087890 */ /* 0x000fc4000fffe0ff */
[----:B------:R-:W-:Y:S02]  /*11c0*/  UIADD3 UR6, UPT, UPT, UR38, -0x7fffff00, URZ ;  /* 0x8000010026067890 */ /* 0x000fe4000fffe0ff */
[----:B------:R-:W-:Y:S02]  /*11d0*/  UIADD3 UR4, UPT, UPT, UR38, -0x3fffff00, URZ ;  /* 0xc000010026047890 */ /* 0x000fe4000fffe0ff */
[----:B------:R-:W-:Y:S02]  /*11e0*/  UIADD3 UR11, UPT, UPT, UR38, 0x104, URZ ;  /* 0x00000104260b7890 */ /* 0x000fe4000fffe0ff */
[----:B------:R-:W-:Y:S02]  /*11f0*/  UIADD3 UR9, UPT, UPT, UR38, 0x40000104, URZ ;  /* 0x4000010426097890 */ /* 0x000fe4000fffe0ff */
[----:B------:R-:W-:Y:S02]  /*1200*/  UIADD3 UR7, UPT, UPT, UR38, -0x7ffffefc, URZ ;  /* 0x8000010426077890 */ /* 0x000fe4000fffe0ff */
[----:B------:R-:W-:-:S02]  /*1210*/  UIADD3 UR5, UPT, UPT, UR38, -0x3ffffefc, URZ ;  /* 0xc000010426057890 */ /* 0x000fc4000fffe0ff */
[----:B------:R-:W-:Y:S02]  /*1220*/  USHF.R.U32.HI UR26, URZ, 0x1, UR10 ;  /* 0x00000001ff1a7899 */ /* 0x000fe4000801160a */
[----:B------:R-:W-:Y:S02]  /*1230*/  USHF.R.U32.HI UR18, URZ, 0x1, UR8 ;  /* 0x00000001ff127899 */ /* 0x000fe40008011608 */
[----:B------:R-:W-:Y:S02]  /*1240*/  USHF.R.U32.HI UR17, URZ, 0x1, UR6 ;  /* 0x00000001ff117899 */ /* 0x000fe40008011606 */
[----:B------:R-:W-:Y:S02]  /*1250*/  USHF.R.U32.HI UR16, URZ, 0x1, UR4 ;  /* 0x00000001ff107899 */ /* 0x000fe40008011604 */
[----:B------:R-:W-:Y:S02]  /*1260*/  USHF.R.U32.HI UR52, URZ, 0x1a, UR11 ;  /* 0x0000001aff347899 */ /* 0x000fe4000801160b */
[----:B------:R-:W-:-:S02]  /*1270*/  USHF.R.U32.HI UR46, URZ, 0x1a, UR9 ;  /* 0x0000001aff2e7899 */ /* 0x000fc40008011609 */
[----:B------:R-:W-:Y:S02]  /*1280*/  USHF.R.U32.HI UR42, URZ, 0x1a, UR7 ;  /* 0x0000001aff2a7899 */ /* 0x000fe40008011607 */
[----:B------:R-:W-:Y:S02]  /*1290*/  USHF.R.U32.HI UR40, URZ, 0x1a, UR5 ;  /* 0x0000001aff287899 */ /* 0x000fe40008011605 */
[----:B------:R-:W-:Y:S02]  /*12a0*/  ULOP3.LUT UR26, UR26, 0x60000000, URZ, 0xc0, !UPT ;  /* 0x600000001a1a7892 */ /* 0x000fe4000f8ec0ff */
[----:B------:R-:W-:Y:S02]  /*12b0*/  ULOP3.LUT UR18, UR18, 0x60000000, URZ, 0xc0, !UPT ;  /* 0x6000000012127892 */ /* 0x000fe4000f8ec0ff */
[----:B------:R-:W-:Y:S02]  /*12c0*/  ULOP3.LUT UR17, UR17, 0x60000000, URZ, 0xc0, !UPT ;  /* 0x6000000011117892 */ /* 0x000fe4000f8ec0ff */
[----:B------:R-:W-:-:S02]  /*12d0*/  ULOP3.LUT UR16, UR16, 0x60000000, URZ, 0xc0, !UPT ;  /* 0x6000000010107892 */ /* 0x000fc4000f8ec0ff */
[----:B------:R-:W-:Y:S02]  /*12e0*/  ULOP3.LUT UR52, UR26, 0x30, UR52, 0xf8, !UPT ;  /* 0x000000301a347892 */ /* 0x000fe4000f8ef834 */
[----:B------:R-:W-:Y:S02]  /*12f0*/  ULOP3.LUT UR46, UR18, 0x30, UR46, 0xf8, !UPT ;  /* 0x00000030122e7892 */ /* 0x000fe4000f8ef82e */
[----:B------:R-:W-:Y:S02]  /*1300*/  ULOP3.LUT UR42, UR17, 0x30, UR42, 0xf8, !UPT ;  /* 0x00000030112a7892 */ /* 0x000fe4000f8ef82a */
[----:B------:R-:W-:Y:S02]  /*1310*/  ULOP3.LUT UR40, UR16, 0x30, UR40, 0xf8, !UPT ;  /* 0x0000003010287892 */ /* 0x000fe4000f8ef828 */
[----:B------:R-:W-:Y:S02]  /*1320*/  ULOP3.LUT UR53, UR52, UR41, URZ, 0xfc, !UPT ;  /* 0x0000002934357292 */ /* 0x000fe4000f8efcff */
[----:B------:R-:W-:-:S02]  /*1330*/  ULOP3.LUT UR47, UR46, UR41, URZ, 0xfc, !UPT ;  /* 0x000000292e2f7292 */ /* 0x000fc4000f8efcff */
[----:B------:R-:W-:Y:S02]  /*1340*/  ULOP3.LUT UR43, UR42, UR41, URZ, 0xfc, !UPT ;  /* 0x000000292a2b7292 */ /* 0x000fe4000f8efcff */
[----:B------:R-:W-:Y:S02]  /*1350*/  ULOP3.LUT UR41, UR40, UR41, URZ, 0xfc, !UPT ;  /* 0x0000002928297292 */ /* 0x000fe4000f8efcff */
[----:B------:R-:W-:Y:S02]  /*1360*/  ULOP3.LUT UR24, UR24, 0x10000, URZ, 0xfc, !UPT ;  /* 0x0001000018187892 */ /* 0x000fe4000f8efcff */
[----:B------:R-:W-:Y:S01]  /*1370*/  ULOP3.LUT UR25, UR25, 0x10000, URZ, 0xfc, !UPT ;  /* 0x0001000019197892 */ /* 0x000fe2000f8efcff */
[----:B------:R-:W-:Y:S01]  /*1380*/  UMOV UR36, URZ ;  /* 0x000000ff00247c82 */ /* 0x000fe20008000000 */
[----:B------:R-:W-:Y:S01]  /*1390*/  UMOV UR35, URZ ;  /* 0x000000ff00237c82 */ /* 0x000fe20008000000 */
[----:B------:R-:W-:Y:S01]  /*13a0*/  UMOV UR33, URZ ;  /* 0x000000ff00217c82 */ /* 0x000fe20008000000 */
[----:B------:R-:W-:Y:S01]  /*13b0*/  UMOV UR52, URZ ;  /* 0x000000ff00347c82 */ /* 0x000fe20008000000 */
[----:B------:R-:W-:Y:S01]  /*13c0*/  UMOV UR46, URZ ;  /* 0x000000ff002e7c82 */ /* 0x000fe20008000000 */
[----:B------:R-:W-:Y:S01]  /*13d0*/  UMOV UR42, URZ ;  /* 0x000000ff002a7c82 */ /* 0x000fe20008000000 */
[----:B------:R-:W-:-:S05]  /*13e0*/  UMOV UR40, URZ ;  /* 0x000000ff00287c82 */ /* 0x000fca0008000000 */
.L_x_16:
[----:B------:R-:W-:Y:S01]  /*13f0*/  USHF.L.U32 UR16, UR35, 0x1f, URZ ;  /* 0x0000001f23107899 */ /* 0x000fe200080006ff */
[----:B------:R-:W-:Y:S01]  /*1400*/  SHF.L.U32 R3, R5, 0x1f, RZ ;  /* 0x0000001f05037819 */ /* 0x000fe200000006ff */
[----:B----4-:R-:W-:Y:S02]  /*1410*/  ULEA UR18, UR33, UR12, 0x3 ;  /* 0x0000000c21127291 */ /* 0x010fe4000f8e18ff */
[----:B-1----:R-:W-:Y:S02]  /*1420*/  ULEA UR17, UR36, UR12, 0x3 ;  /* 0x0000000c24117291 */ /* 0x002fe4000f8e18ff */
[----:B------:R-:W-:Y:S01]  /*1430*/  MOV R2, UR16 ;  /* 0x0000001000027c02 */ /* 0x000fe20008000f00 */
[----:B------:R-:W-:Y:S02]  /*1440*/  UIADD3 UR27, UPT, UPT, UR37, UR27, URZ ;  /* 0x0000001b251b7290 */ /* 0x000fe4000fffe0ff */
[----:B------:R-:W-:Y:S02]  /*1450*/  UPLOP3.LUT UP2, UPT, UPT, UPT, UPT, 0x40, 0x4 ;  /* 0x000000000004789c */ /* 0x000fe40003f4e870 */
[----:B-----5:R1:W4:Y:S01]  /*1460*/  SYNCS.PHASECHK.TRANS64.TRYWAIT P1, [UR18], R2 ;  /* 0x00000002ff0075a7 */ /* 0x0203220008021112 */
[----:B------:R-:W-:Y:S01]  /*1470*/  ULEA UR18, UR36, UR38, 0x7 ;  /* 0x0000002624127291 */ /* 0x000fe2000f8e38ff */
[----:B------:R-:W5:Y:S02]  /*1480*/  SYNCS.PHASECHK.TRANS64.TRYWAIT P0, [UR17+0x70], R3 ;  /* 0x00007003ff0075a7 */ /* 0x000f640008001111 */
[----:B-1--45:R-:W-:Y:S09]  /*1490*/  @!P0 BRA `(.L_x_12) ;  /* 0x00000028001c8947 */ /* 0x032ff20003800000 */
.L_x_44:
[----:B------:R-:W-:-:S05]  /*14a0*/  UMOV UR31, URZ ;  /* 0x000000ff001f7c82 */ /* 0x000fca0008000000 */
.L_x_15:
[----:B------:R-:W-:Y:S02]  /*14b0*/  USHF.L.U32 UR34, UR33, 0xa, URZ ;  /* 0x0000000a21227899 */ /* 0x000fe400080006ff */
[----:B------:R-:W-:Y:S02]  /*14c0*/  UIADD3 UR26, UPT, UPT, UR33, 0x1, URZ ;  /* 0x00000001211a7890 */ /* 0x000fe4000fffe0ff */
[----:B------:R-:W-:Y:S02]  /*14d0*/  UISETP.GT.U32.AND UP0, UPT, UR31, 0x1e, UPT ;  /* 0x0000001e1f00788c */ /* 0x000fe4000bf04070 */
[----:B----4-:R-:W-:Y:S02]  /*14e0*/  USHF.L.U32 UR58, UR33, 0x5, URZ ;  /* 0x00000005213a7899 */ /* 0x010fe400080006ff */
[----:B------:R-:W-:Y:S02]  /*14f0*/  UIADD3 UR30, UPT, UPT, UR34, 0x6, URZ ;  /* 0x00000006221e7890 */ /* 0x000fe4000fffe0ff */
[----:B------:R-:W-:Y:S01]  /*1500*/  ULEA UR16, UR33, UR12, 0x3 ;  /* 0x0000000c21107291 */ /* 0x000fe2000f8e18ff */
[----:B------:R-:W-:Y:S01]  /*1510*/  PLOP3.LUT P0, PT, PT, PT, UP0, 0x80, 0x8 ;  /* 0x000000000008781c */ /* 0x000fe20003f0f008 */
[----:B------:R-:W-:Y:S02]  /*1520*/  UISETP.NE.AND UP1, UPT, UR26, 0x6, UPT ;  /* 0x000000061a00788c */ /* 0x000fe4000bf25270 */
[----:B------:R-:W-:Y:S02]  /*1530*/  UIADD3 UR60, UPT, UPT, UR58, UR20, URZ ;  /* 0x000000143a3c7290 */ /* 0x000fe4000fffe0ff */
[----:B------:R-:W-:Y:S02]  /*1540*/  UIADD3 UR56, UPT, UPT, UR34, UR25, URZ ;  /* 0x0000001922387290 */ /* 0x000fe4000fffe0ff */
[----:B------:R-:W-:Y:S02]  /*1550*/  UIADD3 UR54, UPT, UPT, UR34, UR24, URZ ;  /* 0x0000001822367290 */ /* 0x000fe4000fffe0ff */
[----:B------:R-:W-:Y:S02]  /*1560*/  UIADD3 UR50, UPT, UPT, UR25, 0x2, UR34 ;  /* 0x0000000219327890 */ /* 0x000fe4000fffe022 */
[----:B------:R-:W-:Y:S02]  /*1570*/  UIADD3 UR48, UPT, UPT, UR24, 0x2, UR34 ;  /* 0x0000000218307890 */ /* 0x000fe4000fffe022 */
[----:B------:R-:W-:Y:S02]  /*1580*/  UIADD3 UR44, UPT, UPT, UR25, 0x4, UR34 ;  /* 0x00000004192c7890 */ /* 0x000fe4000fffe022 */
[----:B------:R-:W-:Y:S02]  /*1590*/  UIADD3 UR32, UPT, UPT, UR30, UR25, URZ ;  /* 0x000000191e207290 */ /* 0x000fe4000fffe0ff */
[----:B------:R-:W-:Y:S02]  /*15a0*/  UIADD3 UR58, UPT, UPT, UR58, UR19, URZ ;  /* 0x000000133a3a7290 */ /* 0x000fe4000fffe0ff */
[----:B------:R-:W-:Y:S02]  /*15b0*/  UIADD3 UR34, UPT, UPT, UR24, 0x4, UR34 ;  /* 0x0000000418227890 */ /* 0x000fe4000fffe022 */
[----:B------:R-:W-:Y:S02]  /*15c0*/  UIADD3 UR29, UPT, UPT, UR16, 0x30, URZ ;  /* 0x00000030101d7890 */ /* 0x000fe4000fffe0ff */
[----:B------:R-:W-:Y:S02]  /*15d0*/  USEL UR28, URZ, 0x1, UP1 ;  /* 0x00000001ff1c7887 */ /* 0x000fe40008800000 */
[----:B------:R-:W-:Y:S02]  /*15e0*/  UIADD3 UR30, UPT, UPT, UR30, UR24, URZ ;  /* 0x000000181e1e7290 */ /* 0x000fe4000fffe0ff */
[----:B------:R-:W-:Y:S01]  /*15f0*/  USEL UR33, UR26, URZ, UP1 ;  /* 0x000000ff1a217287 */ /* 0x000fe20008800000 */
[----:B------:R-:W-:Y:S01]  /*1600*/  UMOV UR61, 0x4008 ;  /* 0x00004008003d7882 */ /* 0x000fe20000000000 */
[----:B------:R-:W-:Y:S01]  /*1610*/  UMOV UR59, 0x4008 ;  /* 0x00004008003b7882 */ /* 0x000fe20000000000 */
[----:B------:R-:W-:Y:S01]  /*1620*/  UMOV UR57, 0x40004040 ;  /* 0x4000404000397882 */ /* 0x000fe20000000000 */
[----:B------:R-:W-:Y:S01]  /*1630*/  UMOV UR55, 0x40004040 ;  /* 0x4000404000377882 */ /* 0x000fe20000000000 */
[----:B------:R-:W-:Y:S01]  /*1640*/  UMOV UR51, 0x40004040 ;  /* 0x4000404000337882 */ /* 0x000fe20000000000 */
[----:B------:R-:W-:Y:S01]  /*1650*/  UMOV UR49, 0x40004040 ;  /* 0x4000404000317882 */ /* 0x000fe20000000000 */
[----:B------:R-:W-:Y:S01]  /*1660*/  UMOV UR45, 0x40004040 ;  /* 0x40004040002d7882 */ /* 0x000fe20000000000 */
[----:B-----5:R-:W-:Y:S05]  /*1670*/  @P1 BRA `(.L_x_13) ;  /* 0x0000000000101947 */ /* 0x020fea0003800000 */
[----:B------:R-:W-:Y:S06]  /*1680*/  USHF.L.U32 UR26, UR35, 0x1f, URZ ;  /* 0x0000001f231a7899 */ /* 0x000fec00080006ff */
[----:B-1----:R-:W-:Y:S04]  /*1690*/  MOV R2, UR26 ;  /* 0x0000001a00027c02 */ /* 0x002fe80008000f00 */
[----:B------:R-:W1:Y:S02]  /*16a0*/  SYNCS.PHASECHK.TRANS64.TRYWAIT P1, [UR16], R2 ;  /* 0x00000002ff0075a7 */ /* 0x000e640008021110 */
[----:B-1----:R-:W-:Y:S05]  /*16b0*/  @!P1 BRA `(.L_x_14) ;  /* 0x0000002400b49947 */ /* 0x002fea0003800000 */
.L_x_13:
[----:B------:R-:W-:Y:S01]  /*16c0*/  ULOP3.LUT UR35, UR35, UR28, URZ, 0x3c, !UPT ;  /* 0x0000001c23237292 */ /* 0x000fe2000f8e3cff */
[----:B------:R-:W-:Y:S01]  /*16d0*/  PLOP3.LUT P1, PT, PT, PT, PT, 0x80, 0x8 ;  /* 0x000000000008781c */ /* 0x000fe20003f2f070 */
[----:B------:R-:W-:Y:S01]  /*16e0*/  @!UP0 ULEA UR26, UR33, UR12, 0x3 ;  /* 0x0000000c211a8291 */ /* 0x000fe2000f8e18ff */
[----:B------:R4:W-:Y:S01]  /*16f0*/  UTCCP.T.S.4x32dp128bit tmem[UR38+0x100], gdesc[UR60] ;  /* 0x0001003c260079e7 */ /* 0x0009e20009100000 */
[----:B------:R-:W-:Y:S01]  /*1700*/  @!UP0 USHF.L.U32 UR16, UR35, 0x1f, URZ ;  /* 0x0000001f23108899 */ /* 0x000fe200080006ff */
[----:B------:R4:W-:Y:S01]  /*1710*/  UTCCP.T.S.4x32dp128bit tmem[UR38+0x104], gdesc[UR58] ;  /* 0x0001043a260079e7 */ /* 0x0009e20009100000 */
[----:B------:R4:W-:Y:S01]  /*1720*/  UTCQMMA gdesc[UR54], gdesc[UR56], tmem[UR18], tmem[UR52], idesc[UR53], tmem[UR10], UP2 ;  /* 0x000a343836007dea */ /* 0x0009e20009000312 */
[----:B------:R-:W-:Y:S01]  /*1730*/  UMOV UR62, UR34 ;  /* 0x00000022003e7c82 */ /* 0x000fe20008000000 */
[----:B------:R-:W-:Y:S01]  /*1740*/  UMOV UR63, 0x40004040 ;  /* 0x40004040003f7882 */ /* 0x000fe20000000000 */
[----:B------:R4:W-:Y:S01]  /*1750*/  UTCQMMA gdesc[UR48], gdesc[UR50], tmem[UR18], tmem[UR46], idesc[UR47], tmem[UR8], UPT ;  /* 0x00082e3230007dea */ /* 0x0009e2000b800312 */
[----:B-1----:R-:W-:Y:S01]  /*1760*/  MOV R2, UR16 ;  /* 0x0000001000027c02 */ /* 0x002fe20008000f00 */
[----:B------:R-:W-:Y:S01]  /*1770*/  UMOV UR64, UR32 ;  /* 0x0000002000407c82 */ /* 0x000fe20008000000 */
[----:B------:R-:W-:Y:S01]  /*1780*/  UMOV UR65, 0x40004040 ;  /* 0x4000404000417882 */ /* 0x000fe20000000000 */
[----:B------:R-:W-:Y:S01]  /*1790*/  UMOV UR66, UR30 ;  /* 0x0000001e00427c82 */ /* 0x000fe20008000000 */
[----:B------:R-:W-:Y:S01]  /*17a0*/  UMOV UR67, 0x40004040 ;  /* 0x4000404000437882 */ /* 0x000fe20000000000 */
[----:B------:R4:W-:Y:S01]  /*17b0*/  UTCQMMA gdesc[UR62], gdesc[UR44], tmem[UR18], tmem[UR42], idesc[UR43], tmem[UR6], UPT ;  /* 0x00062a2c3e007dea */ /* 0x0009e2000b800312 */
[----:B------:R4:W-:Y:S01]  /*17c0*/  UTCQMMA gdesc[UR66], gdesc[UR64], tmem[UR18], tmem[UR40], idesc[UR41], tmem[UR4], UPT ;  /* 0x0004284042007dea */ /* 0x0009e2000b800312 */
[----:B------:R4:W-:Y:S01]  /*17d0*/  UTCBAR [UR29], URZ ;  /* 0x000000ff1d0073e9 */ /* 0x0009e200080000ff */
[----:B------:R4:W5:Y:S01]  /*17e0*/  @!P0 SYNCS.PHASECHK.TRANS64.TRYWAIT P1, [UR26], R2 ;  /* 0x00000002ff0085a7 */ /* 0x000962000802111a */
[----:B------:R-:W-:Y:S02]  /*17f0*/  UIADD3 UR31, UPT, UPT, UR31, 0x1, URZ ;  /* 0x000000011f1f7890 */ /* 0x000fe4000fffe0ff */
[----:B------:R-:W-:Y:S02]  /*1800*/  UPLOP3.LUT UP2, UPT, UPT, UPT, UPT, 0x80, 0x8 ;  /* 0x000000000008789c */ /* 0x000fe40003f4f070 */
[----:B------:R-:W-:Y:S09]  /*1810*/  UISETP.NE.AND UP0, UPT, UR31, 0x20, UPT ;  /* 0x000000201f00788c */ /* 0x000ff2000bf05270 */
[----:B------:R-:W-:Y:S05]  /*1820*/  BRA.U UP0, `(.L_x_15) ;  /* 0xfffffffd00207547 */ /* 0x000fea000b83ffff */
[----:B------:R-:W-:Y:S02]  /*1830*/  UIADD3 UR17, UPT, UPT, UR17, 0x60, URZ ;  /* 0x0000006011117890 */ /* 0x000fe4000fffe0ff */
[----:B------:R-:W-:-:S04]  /*1840*/  UIADD3 UR36, UPT, UPT, UR36, 0x1, URZ ;  /* 0x0000000124247890 */ /* 0x000fc8000fffe0ff */
[----:B------:R-:W-:-:S03]  /*1850*/  UISETP.NE.AND UP0, UPT, UR36, 0x2, UPT ;  /* 0x000000022400788c */ /* 0x000fc6000bf05270 */
[----:B------:R1:W-:Y:S01]  /*1860*/  UTCBAR [UR17], URZ ;  /* 0x000000ff110073e9 */ /* 0x0003e200080000ff */
[----:B------:R-:W-:Y:S02]  /*1870*/  USEL UR36, UR36, URZ, UP0 ;  /* 0x000000ff24247287 */ /* 0x000fe40008000000 */
[----:B------:R-:W-:Y:S02]  /*1880*/  USEL UR16, URZ, 0x1, UP0 ;  /* 0x00000001ff107887 */ /* 0x000fe40008000000 */
[----:B------:R-:W-:-:S04]  /*1890*/  UISETP.GE.AND UP0, UPT, UR27, 0x400, UPT ;  /* 0x000004001b00788c */ /* 0x000fc8000bf06270 */
[----:B------:R-:W-:-:S05]  /*18a0*/  LOP3.LUT R5, R5, UR16, RZ, 0x3c, !PT ;  /* 0x0000001005057c12 */ /* 0x000fca000f8e3cff */
[----:B------:R-:W-:Y:S05]  /*18b0*/  BRA.U !UP0, `(.L_x_16) ;  /* 0xfffffff908cc7547 */ /* 0x000fea000b83ffff */
[----:B------:R-:W-:-:S06]  /*18c0*/  UIADD3 UR36, UPT, UPT, UR36, 0x1, URZ ;  /* 0x0000000124247890 */ /* 0x000fcc000fffe0ff */
[----:B------:R-:W-:Y:S02]  /*18d0*/  MOV R6, UR36 ;  /* 0x0000002400067c02 */ /* 0x000fe40008000f00 */
.L_x_11:
[----:B------:R-:W1:Y:S02]  /*18e0*/  S2R R3, SR_CgaCtaId ;  /* 0x0000000000037919 */ /* 0x000e640000008800 */
[----:B-1--45:R-:W-:-:S04]  /*18f0*/  LOP3.LUT R2, R3, 0x1, RZ, 0xc0, !PT ;  /* 0x0000000103027812 */ /* 0x032fc800078ec0ff */
[----:B------:R-:W-:-:S13]  /*1900*/  ISETP.NE.U32.AND P0, PT, R2, 0x1, PT ;  /* 0x000000010200780c */ /* 0x000fda0003f05070 */
[----:B------:R-:W-:Y:S05]  /*1910*/  @!P0 BRA `(.L_x_10) ;  /* 0x0000000000288947 */ /* 0x000fea0003800000 */
[C---:B------:R-:W-:Y:S02]  /*1920*/  ISETP.NE.AND P0, PT, R6.reuse, 0x2, PT ;  /* 0x000000020600780c */ /* 0x040fe40003f05270 */
[----:B------:R-:W-:Y:S02]  /*1930*/  MOV R2, 0x400 ;  /* 0x0000040000027802 */ /* 0x000fe40000000f00 */
[----:B------:R-:W-:Y:S02]  /*1940*/  SEL R4, RZ, 0x1, P0 ;  /* 0x00000001ff047807 */ /* 0x000fe40000000000 */
[----:B------:R-:W-:Y:S02]  /*1950*/  LEA R2, R3, R2, 0x18 ;  /* 0x0000000203027211 */ /* 0x000fe400078ec0ff */
[----:B------:R-:W-:Y:S02]  /*1960*/  SEL R3, R6, RZ, P0 ;  /* 0x000000ff06037207 */ /* 0x000fe40000000000 */
[----:B------:R-:W-:-:S03]  /*1970*/  LOP3.LUT R4, R5, R4, RZ, 0x3c, !PT ;  /* 0x0000000405047212 */ /* 0x000fc600078e3cff */
[----:B------:R-:W-:Y:S02]  /*1980*/  IMAD R2, R3, 0x8, R2 ;  /* 0x0000000803027824 */ /* 0x000fe400078e0202 */
[----:B------:R-:W-:-:S04]  /*1990*/  IMAD.U32 R4, R4, -0x80000000, RZ ;  /* 0x8000000004047824 */ /* 0x000fc800078e00ff */
[----:B------:R-:W1:Y:S02]  /*19a0*/  SYNCS.PHASECHK.TRANS64.TRYWAIT P0, [R2+URZ+0x70], R4 ;  /* 0x00007004020075a7 */ /* 0x000e6400080011ff */
[----:B-1----:R-:W-:Y:S05]  /*19b0*/  @!P0 BRA `(.L_x_17) ;  /* 0x0000002400148947 */ /* 0x002fea0003800000 */
.L_x_10:
[----:B------:R-:W-:-:S13]  /*19c0*/  ISETP.GT.AND P0, PT, R7, 0x3, PT ;  /* 0x000000030700780c */ /* 0x000fda0003f04270 */
[----:B-1234-:R-:W-:Y:S05]  /*19d0*/  @P0 EXIT ;  /* 0x000000000000094d */ /* 0x01efea0003800000 */
[----:B------:R-:W-:Y:S05]  /*19e0*/  BRA.U !UP4, `(.L_x_18) ;  /* 0x000000010cb87547 */ /* 0x000fea000b800000 */
[----:B------:R-:W1:Y:S01]  /*19f0*/  S2UR UR6, SR_CgaCtaId ;  /* 0x00000000000679c3 */ /* 0x000e620000008800 */
[----:B------:R-:W-:Y:S01]  /*1a00*/  NOP ;  /* 0x0000000000007918 */ /* 0x000fe20000000000 */
[----:B------:R-:W-:Y:S01]  /*1a10*/  UMOV UR4, 0x40 ;  /* 0x0000004000047882 */ /* 0x000fe20000000000 */
[----:B------:R-:W-:Y:S01]  /*1a20*/  UMOV UR5, 0x400 ;  /* 0x0000040000057882 */ /* 0x000fe20000000000 */
[----:B-1----:R-:W-:Y:S02]  /*1a30*/  ULEA UR4, UR6, UR4, 0x18 ;  /* 0x0000000406047291 */ /* 0x002fe4000f8ec0ff */
[----:B------:R-:W-:-:S07]  /*1a40*/  ULEA UR5, UR6, UR5, 0x18 ;  /* 0x0000000506057291 */ /* 0x000fce000f8ec0ff */
[----:B-----5:R-:W1:Y:S02]  /*1a50*/  LDS.U8 R2, [UR4] ;  /* 0x00000004ff027984 */ /* 0x020e640008000000 */
[----:B-1----:R-:W-:-:S13]  /*1a60*/  ISETP.NE.AND P0, PT, R2, RZ, PT ;  /* 0x000000ff0200720c */ /* 0x002fda0003f05270 */
[----:B------:R-:W-:Y:S05]  /*1a70*/  @P0 BRA `(.L_x_19) ;  /* 0x00000000007c0947 */ /* 0x000fea0003800000 */
[----:B------:R-:W-:-:S13]  /*1a80*/  ELECT P0, URZ, PT ;  /* 0x0000000000ff782f */ /* 0x000fda0003800000 */
[----:B------:R-:W-:Y:S05]  /*1a90*/  @!P0 BRA `(.L_x_20) ;  /* 0x0000000000848947 */ /* 0x000fea0003800000 */
[----:B------:R-:W-:Y:S01]  /*1aa0*/  UMOV UR4, 0x10 ;  /* 0x0000001000047882 */ /* 0x000fe20000000000 */
[----:B------:R-:W-:-:S04]  /*1ab0*/  IMAD.MOV.U32 R3, RZ, RZ, 0xffff ;  /* 0x0000ffffff037424 */ /* 0x000fc800078e00ff */
[----:B------:R-:W-:Y:S04]  /*1ac0*/  DEPBAR.LE SB1, 0x36 ;  /* 0x00009d800000791a */ /* 0x000fe80000000000 */
[----:B------:R-:W1:Y:S02]  /*1ad0*/  UTCATOMSWS.FIND_AND_SET.ALIGN UP0, UR4, UR4 ;  /* 0x00000004000475e3 */ /* 0x000e640008000800 */
[----:B-1----:R-:W-:Y:S01]  /*1ae0*/  PLOP3.LUT P0, PT, PT, PT, UP0, 0x80, 0x8 ;  /* 0x000000000008781c */ /* 0x002fe20003f0f008 */
[----:B------:R-:W-:-:S03]  /*1af0*/  IMAD.U32 R4, RZ, RZ, UR4 ;  /* 0x00000004ff047e24 */ /* 0x000fc6000f8e00ff */
[----:B------:R-:W-:-:S04]  /*1b00*/  SEL R2, RZ, 0xffffffff, !P0 ;  /* 0xffffffffff027807 */ /* 0x000fc80004000000 */
[----:B------:R-:W-:Y:S01]  /*1b10*/  ISETP.NE.AND P0, PT, R2, RZ, PT ;  /* 0x000000ff0200720c */ /* 0x000fe20003f05270 */
[----:B------:R-:W-:-:S12]  /*1b20*/  IMAD.MOV.U32 R2, RZ, RZ, 0x1 ;  /* 0x00000001ff027424 */ /* 0x000fd800078e00ff */
[----:B------:R-:W-:Y:S05]  /*1b30*/  @P0 BRA `(.L_x_21) ;  /* 0x0000000000240947 */ /* 0x000fea0003800000 */
.L_x_22:
[----:B------:R-:W-:Y:S05]  /*1b40*/  NANOSLEEP 0x64 ;  /* 0x000000640000795d */ /* 0x000fea0003800000 */
[----:B------:R-:W-:-:S05]  /*1b50*/  UMOV UR4, 0x10 ;  /* 0x0000001000047882 */ /* 0x000fca0000000000 */
[----:B------:R-:W-:Y:S04]  /*1b60*/  DEPBAR.LE SB1, 0x36 ;  /* 0x00009d800000791a */ /* 0x000fe80000000000 */
[----:B------:R-:W1:Y:S02]  /*1b70*/  UTCATOMSWS.FIND_AND_SET.ALIGN UP0, UR4, UR4 ;  /* 0x00000004000475e3 */ /* 0x000e640008000800 */
[----:B-1----:R-:W-:-:S04]  /*1b80*/  PLOP3.LUT P0, PT, PT, PT, UP0, 0x80, 0x8 ;  /* 0x000000000008781c */ /* 0x002fc80003f0f008 */
[----:B------:R-:W-:-:S04]  /*1b90*/  SEL R4, RZ, 0xffffffff, !P0 ;  /* 0xffffffffff047807 */ /* 0x000fc80004000000 */
[----:B------:R-:W-:Y:S01]  /*1ba0*/  ISETP.NE.AND P0, PT, R4, RZ, PT ;  /* 0x000000ff0400720c */ /* 0x000fe20003f05270 */
[----:B------:R-:W-:-:S12]  /*1bb0*/  IMAD.U32 R4, RZ, RZ, UR4 ;  /* 0x00000004ff047e24 */ /* 0x000fd8000f8e00ff */
[----:B------:R-:W-:Y:S05]  /*1bc0*/  @!P0 BRA `(.L_x_22) ;  /* 0xfffffffc00dc8947 */ /* 0x000fea000383ffff */
.L_x_21:
[C---:B------:R-:W-:Y:S01]  /*1bd0*/  VIADD R5, R4.reuse, 0x10 ;  /* 0x0000001004057836 */ /* 0x040fe20000000000 */
[----:B------:R-:W-:Y:S01]  /*1be0*/  UMOV UR4, 0x50 ;  /* 0x0000005000047882 */ /* 0x000fe20000000000 */
[----:B------:R-:W-:Y:S01]  /*1bf0*/  SHF.L.U32 R3, R3, R4, RZ ;  /* 0x0000000403037219 */ /* 0x000fe200000006ff */
[----:B------:R-:W-:Y:S01]  /*1c00*/  ULEA UR4, UR6, UR4, 0x18 ;  /* 0x0000000406047291 */ /* 0x000fe2000f8ec0ff */
[----:B------:R-:W-:Y:S01]  /*1c10*/  IMAD.SHL.U32 R4, R4, 0x20, RZ ;  /* 0x0000002004047824 */ /* 0x000fe200078e00ff */
[----:B------:R-:W-:-:S04]  /*1c20*/  SHF.L.U32 R2, R2, R5, RZ ;  /* 0x0000000502027219 */ /* 0x000fc800000006ff */
[----:B------:R-:W-:-:S05]  /*1c30*/  LOP3.LUT R2, R2, R3, RZ, 0xfc, !PT ;  /* 0x0000000302027212 */ /* 0x000fca00078efcff */
[----:B------:R1:W-:Y:S04]  /*1c40*/  ATOMS.OR RZ, [UR4], R2 ;  /* 0x00000002ffff798c */ /* 0x0003e8000b000004 */
[----:B------:R1:W-:Y:S01]  /*1c50*/  STS [UR5+0x88], R4 ;  /* 0x00008804ff007988 */ /* 0x0003e20008000805 */
[----:B------:R-:W-:Y:S05]  /*1c60*/  BRA `(.L_x_20) ;  /* 0x0000000000107947 */ /* 0x000fea0003800000 */
.L_x_19:
[----:B------:R-:W-:-:S05]  /*1c70*/  MOV R2, 0xffffffff ;  /* 0xffffffff00027802 */ /* 0x000fca0000000f00 */
[----:B------:R1:W-:Y:S02]  /*1c80*/  STS [UR5+0x88], R2 ;  /* 0x00008802ff007988 */ /* 0x0003e40008000805 */
[----:B-1----:R-:W-:Y:S02]  /*1c90*/  MOV R2, 0x1cb0 ;  /* 0x00001cb000027802 */ /* 0x002fe40000000f00 */
[----:B------:R-:W-:Y:S05]  /*1ca0*/  CALL.REL.NOINC `($__internal_1_$__cuda_sm10x_tcgen05_guardrail_trap_phase_invalid_during_alloc) ;  /* 0x0000002000947944 */ /* 0x000fea0003c00000 */
.L_x_20:
[----:B------:R-:W-:Y:S05]  /*1cb0*/  WARPSYNC.ALL ;  /* 0x0000000000007948 */ /* 0x000fea0003800000 */
[----:B------:R-:W-:Y:S01]  /*1cc0*/  NOP ;  /* 0x0000000000007918 */ /* 0x000fe20000000000 */
.L_x_18:
[----:B------:R-:W2:Y:S08]  /*1cd0*/  S2UR UR4, SR_CgaCtaId ;  /* 0x00000000000479c3 */ /* 0x000eb00000008800 */
[----:B------:R-:W-:Y:S06]  /*1ce0*/  BAR.SYNC.DEFER_BLOCKING 0x3, 0xa0 ;  /* 0x00c2800000007b1d */ /* 0x000fec0000010000 */
[----:B------:R-:W-:-:S02]  /*1cf0*/  UMOV UR5, 0x400 ;  /* 0x0000040000057882 */ /* 0x000fc40000000000 */
[----:B------:R-:W3:Y:S01]  /*1d00*/  S2UR UR35, SR_CTAID.Z ;  /* 0x00000000002379c3 */ /* 0x000ee20000002700 */
[----:B--2---:R-:W-:-:S06]  /*1d10*/  ULEA UR4, UR4, UR5, 0x18 ;  /* 0x0000000504047291 */ /* 0x004fcc000f8ec0ff */
[----:B------:R-:W-:Y:S01]  /*1d20*/  MOV R3, UR4 ;  /* 0x0000000400037c02 */ /* 0x000fe20008000f00 */
[----:B---3--:R-:W-:-:S04]  /*1d30*/  UISETP.GT.U32.AND UP0, UPT, UR35, 0x3ff, UPT ;  /* 0x000003ff2300788c */ /* 0x008fc8000bf04070 */
[----:B------:R2:W3:Y:S05]  /*1d40*/  LDS R45, [R3+0x88] ;  /* 0x00008800032d7984 */ /* 0x0004ea0000000800 */
[----:B------:R-:W-:Y:S05]  /*1d50*/  BRA.U UP0, `(.L_x_23) ;  /* 0x0000001d00007547 */ /* 0x000fea000b800000 */
[----:B------:R-:W4:Y:S01]  /*1d60*/  LDCU.64 UR4, c[0x0][0x648] ;  /* 0x0000c900ff0477ac */ /* 0x000f220008000a00 */
[----:B-1---5:R-:W-:Y:S01]  /*1d70*/  IMAD.SHL.U32 R2, R0, 0x20, RZ ;  /* 0x0000002000027824 */ /* 0x022fe200078e00ff */
[----:B------:R-:W-:Y:S01]  /*1d80*/  SHF.R.U32.HI R0, RZ, 0x5, R0 ;  /* 0x00000005ff007819 */ /* 0x000fe20000011600 */
[----:B------:R-:W1:Y:S01]  /*1d90*/  S2UR UR32, SR_CgaCtaId ;  /* 0x00000000002079c3 */ /* 0x000e620000008800 */
[----:B------:R-:W5:Y:S01]  /*1da0*/  LDCU UR39, c[0x0][0x374] ;  /* 0x00006e80ff2777ac */ /* 0x000f620008000800 */
[----:B------:R-:W2:Y:S01]  /*1db0*/  S2R R37, SR_LANEID ;  /* 0x0000000000257919 */ /* 0x000ea20000000000 */
[----:B------:R-:W-:Y:S01]  /*1dc0*/  LOP3.LUT R5, R2, 0x3e0, RZ, 0xc0, !PT ;  /* 0x000003e002057812 */ /* 0x000fe200078ec0ff */
[----:B------:R-:W-:Y:S01]  /*1dd0*/  HFMA2 R36, -RZ, RZ, 0, 0 ;  /* 0x00000000ff247431 */ /* 0x000fe200000001ff */
[----:B------:R-:W3:Y:S01]  /*1de0*/  LDCU.64 UR44, c[0x0][0x348] ;  /* 0x00006900ff2c77ac */ /* 0x000ee20008000a00 */
[----:B------:R-:W-:Y:S01]  /*1df0*/  BSSY B1, `(.L_x_23) ;  /* 0x00001b6000017945 */ /* 0x000fe20003800000 */
[----:B------:R-:W-:Y:S01]  /*1e00*/  IMAD.U32 R44, RZ, RZ, UR35 ;  /* 0x00000023ff2c7e24 */ /* 0x000fe2000f8e00ff */
[----:B------:R-:W1:Y:S01]  /*1e10*/  S2UR UR30, SR_CgaCtaId ;  /* 0x00000000001e79c3 */ /* 0x000e620000008800 */
[----:B------:R-:W5:Y:S01]  /*1e20*/  LDCU UR37, c[0x0][0x370] ;  /* 0x00006e00ff2577ac */ /* 0x000f620008000800 */
[C---:B------:R-:W-:Y:S01]  /*1e30*/  IMAD R2, R0.reuse, 0x400, R5 ;  /* 0x0000040000027824 */ /* 0x040fe200078e0205 */
[----:B------:R-:W-:Y:S01]  /*1e40*/  CS2R R38, SRZ ;  /* 0x0000000000267805 */ /* 0x000fe2000001ff00 */
[----:B------:R-:W-:Y:S01]  /*1e50*/  IMAD R42, R0, 0x4, R3 ;  /* 0x00000004002a7824 */ /* 0x000fe200078e0203 */
[----:B------:R-:W1:Y:S01]  /*1e60*/  LDCU UR48, c[0x0][0x378] ;  /* 0x00006f00ff3077ac */ /* 0x000e620008000800 */
[----:B------:R-:W-:-:S02]  /*1e70*/  IMAD.IADD R5, R3, 0x1, R2 ;  /* 0x0000000103057824 */ /* 0x000fc400078e0202 */
[----:B------:R-:W1:Y:S01]  /*1e80*/  S2UR UR28, SR_CgaCtaId ;  /* 0x00000000001c79c3 */ /* 0x000e620000008800 */
[----:B----4-:R-:W-:Y:S01]  /*1e90*/  UIMAD.WIDE.U32 UR6, UR35, UR5, URZ ;  /* 0x00000005230672a5 */ /* 0x010fe2000f8e00ff */
[----:B---3--:R-:W-:Y:S01]  /*1ea0*/  IMAD R43, R0, 0x200000, R45 ;  /* 0x00200000002b7824 */ /* 0x008fe200078e022d */
[C---:B------:R-:W-:Y:S01]  /*1eb0*/  IADD3 R2, PT, PT, R5.reuse, 0x410, RZ ;  /* 0x0000041005027810 */ /* 0x040fe20007ffe0ff */
[----:B------:R-:W-:Y:S01]  /*1ec0*/  VIADD R5, R5, 0x400 ;  /* 0x0000040005057836 */ /* 0x000fe20000000000 */
[----:B------:R-:W-:Y:S02]  /*1ed0*/  UIADD3 UR5, UPT, UPT, -UR7, UR35, URZ ;  /* 0x0000002307057290 */ /* 0x000fe4000fffe1ff */
[----:B------:R-:W-:Y:S01]  /*1ee0*/  SHF.R.U32.HI R41, RZ, 0x3, R2 ;  /* 0x00000003ff297819 */ /* 0x000fe20000011602 */
[----:B------:R-:W3:Y:S01]  /*1ef0*/  S2UR UR26, SR_CgaCtaId ;  /* 0x00000000001a79c3 */ /* 0x000ee20000008800 */
[----:B------:R-:W-:Y:S01]  /*1f00*/  USHF.R.U32.HI UR5, URZ, UR23, UR5 ;  /* 0x00000017ff057299 */ /* 0x000fe20008011605 */
[----:B------:R-:W-:Y:S01]  /*1f10*/  SHF.R.U32.HI R40, RZ, 0x3, R5 ;  /* 0x00000003ff287819 */ /* 0x000fe20000011605 */
[----:B------:R-:W-:Y:S01]  /*1f20*/  UIADD3 UR42, UP3, UPT, UR44, 0x240, URZ ;  /* 0x000002402c2a7890 */ /* 0x000fe2000ff7e0ff */
[----:B------:R-:W-:Y:S01]  /*1f30*/  LOP3.LUT R41, R2, 0x10, R41, 0x78, !PT ;  /* 0x0000001002297812 */ /* 0x000fe200078e7829 */
[----:B------:R-:W4:Y:S01]  /*1f40*/  LDCU UR6, c[0x0][0x658] ;  /* 0x0000cb00ff0677ac */ /* 0x000f220008000800 */
[----:B------:R-:W-:-:S02]  /*1f50*/  LOP3.LUT R40, R5, 0x10, R40, 0x78, !PT ;  /* 0x0000001005287812 */ /* 0x000fc400078e7828 */
[----:B------:R-:W1:Y:S01]  /*1f60*/  S2UR UR24, SR_CgaCtaId ;  /* 0x00000000001879c3 */ /* 0x000e620000008800 */
[----:B------:R-:W-:Y:S02]  /*1f70*/  UIADD3 UR5, UPT, UPT, UR7, UR5, URZ ;  /* 0x0000000507057290 */ /* 0x000fe4000fffe0ff */
[----:B------:R-:W-:Y:S02]  /*1f80*/  UIADD3 UR40, UP2, UPT, UR44, 0x240, URZ ;  /* 0x000002402c287890 */ /* 0x000fe4000ff5e0ff */
[----:B------:R-:W-:Y:S02]  /*1f90*/  USHF.R.U32.HI UR34, URZ, UR22, UR5 ;  /* 0x00000016ff227299 */ /* 0x000fe40008011605 */
[----:B------:R-:W-:Y:S02]  /*1fa0*/  UIADD3 UR38, UP1, UPT, UR44, 0x240, URZ ;  /* 0x000002402c267890 */ /* 0x000fe4000ff3e0ff */
[----:B------:R-:W-:Y:S02]  /*1fb0*/  UIADD3 UR34, UPT, UPT, -UR34, URZ, URZ ;  /* 0x000000ff22227290 */ /* 0x000fe4000fffe1ff */
[----:B------:R-:W-:-:S02]  /*1fc0*/  UIADD3 UR36, UP0, UPT, UR44, 0x240, URZ ;  /* 0x000002402c247890 */ /* 0x000fc4000ff1e0ff */
[----:B------:R-:W-:Y:S01]  /*1fd0*/  UIMAD UR34, UR34, UR4, UR35 ;  /* 0x00000004222272a4 */ /* 0x000fe2000f8e0223 */
[----:B------:R-:W1:Y:S03]  /*1fe0*/  LDCU.64 UR4, c[0x0][0x660] ;  /* 0x0000cc00ff0477ac */ /* 0x000e660008000a00 */
[----:B----4-:R-:W-:Y:S02]  /*1ff0*/  UIMAD.WIDE.U32 UR6, UR34, UR6, URZ ;  /* 0x00000006220672a5 */ /* 0x010fe4000f8e00ff */
[----:B-----5:R-:W-:Y:S02]  /*2000*/  UIMAD UR49, UR39, UR37, URZ ;  /* 0x00000025273172a4 */ /* 0x020fe4000f8e02ff */
[----:B------:R-:W-:Y:S01]  /*2010*/  UIADD3 UR6, UPT, UPT, UR34, -UR7, URZ ;  /* 0x8000000722067290 */ /* 0x000fe2000fffe0ff */
[----:B------:R-:W-:Y:S01]  /*2020*/  UMOV UR33, 0x400 ;  /* 0x0000040000217882 */ /* 0x000fe20000000000 */
[----:B------:R-:W-:-:S02]  /*2030*/  UMOV UR31, 0x400 ;  /* 0x00000400001f7882 */ /* 0x000fc40000000000 */
[----:B------:R-:W-:Y:S01]  /*2040*/  USHF.R.U32.HI UR6, URZ, UR21, UR6 ;  /* 0x00000015ff067299 */ /* 0x000fe20008011606 */
[----:B------:R-:W-:Y:S01]  /*2050*/  UMOV UR29, 0x400 ;  /* 0x00000400001d7882 */ /* 0x000fe20000000000 */
[----:B------:R-:W-:Y:S02]  /*2060*/  UMOV UR27, 0x400 ;  /* 0x00000400001b7882 */ /* 0x000fe40000000000 */
[----:B------:R-:W-:Y:S01]  /*2070*/  UIADD3 UR6, UPT, UPT, UR7, UR6, URZ ;  /* 0x0000000607067290 */ /* 0x000fe2000fffe0ff */
[----:B------:R-:W-:Y:S01]  /*2080*/  UMOV UR25, 0x400 ;  /* 0x0000040000197882 */ /* 0x000fe20000000000 */
[----:B------:R-:W4:Y:S02]  /*2090*/  LDCU.64 UR46, c[0x0][0x358] ;  /* 0x00006b00ff2e77ac */ /* 0x000f240008000a00 */
[----:B------:R-:W-:Y:S01]  /*20a0*/  USHF.R.U32.HI UR6, URZ, UR13, UR6 ;  /* 0x0000000dff067299 */ /* 0x000fe20008011606 */
[----:B------:R-:W5:Y:S03]  /*20b0*/  LDCU UR20, c[0x0][0x658] ;  /* 0x0000cb00ff1477ac */ /* 0x000f660008000800 */
[----:B-1----:R-:W-:Y:S01]  /*20c0*/  UIMAD.WIDE.U32 UR8, UR6, UR5, URZ ;  /* 0x00000005060872a5 */ /* 0x002fe2000f8e00ff */
[----:B------:R-:W1:Y:S01]  /*20d0*/  LDCU UR19, c[0x0][0x654] ;  /* 0x0000ca80ff1377ac */ /* 0x000e620008000800 */
[----:B------:R-:W1:Y:S05]  /*20e0*/  LDCU.64 UR10, c[0x0][0x648] ;  /* 0x0000c900ff0a77ac */ /* 0x000e6a0008000a00 */
[----:B------:R-:W-:-:S04]  /*20f0*/  UMOV UR7, UR9 ;  /* 0x0000000900077c82 */ /* 0x000fc80008000000 */
[----:B------:R-:W1:Y:S01]  /*2100*/  LDCU.64 UR8, c[0x0][0x660] ;  /* 0x0000cc00ff0877ac */ /* 0x000e620008000a00 */
[----:B------:R-:W-:Y:S02]  /*2110*/  UIADD3 UR5, UPT, UPT, UR6, -UR7, URZ ;  /* 0x8000000706057290 */ /* 0x000fe4000fffe0ff */
[----:B------:R-:W-:Y:S02]  /*2120*/  ULEA UR18, UR32, UR33, 0x18 ;  /* 0x0000002120127291 */ /* 0x000fe4000f8ec0ff */
[----:B------:R-:W-:Y:S02]  /*2130*/  USHF.R.U32.HI UR5, URZ, UR15, UR5 ;  /* 0x0000000fff057299 */ /* 0x000fe40008011605 */
[----:B------:R-:W-:Y:S02]  /*2140*/  ULEA UR17, UR30, UR31, 0x18 ;  /* 0x0000001f1e117291 */ /* 0x000fe4000f8ec0ff */
[----:B------:R-:W-:Y:S02]  /*2150*/  UIADD3 UR7, UPT, UPT, UR7, UR5, URZ ;  /* 0x0000000507077290 */ /* 0x000fe4000fffe0ff */
[----:B------:R-:W-:-:S02]  /*2160*/  ULEA UR16, UR28, UR29, 0x18 ;  /* 0x0000001d1c107291 */ /* 0x000fc4000f8ec0ff */
[----:B------:R-:W-:Y:S02]  /*2170*/  USHF.R.U32.HI UR7, URZ, UR14, UR7 ;  /* 0x0000000eff077299 */ /* 0x000fe40008011607 */
[----:B---3--:R-:W-:Y:S01]  /*2180*/  ULEA UR12, UR26, UR27, 0x18 ;  /* 0x0000001b1a0c7291 */ /* 0x008fe2000f8ec0ff */
[----:B------:R-:W3:Y:S01]  /*2190*/  LDCU UR5, c[0x0][0x654] ;  /* 0x0000ca80ff0577ac */ /* 0x000ee20008000800 */
[----:B------:R-:W-:Y:S02]  /*21a0*/  UIADD3 UR7, UPT, UPT, -UR7, URZ, URZ ;  /* 0x000000ff07077290 */ /* 0x000fe4000fffe1ff */
[----:B------:R-:W-:Y:S02]  /*21b0*/  UIADD3.X UR43, UPT, UPT, URZ, UR45, URZ, UP3, !UPT ;  /* 0x0000002dff2b7290 */ /* 0x000fe40009ffe4ff */
[----:B------:R-:W-:Y:S02]  /*21c0*/  UIMAD UR4, UR7, UR4, UR6 ;  /* 0x00000004070472a4 */ /* 0x000fe4000f8e0206 */
[----:B------:R-:W-:-:S02]  /*21d0*/  UIADD3 UR6, UPT, UPT, -UR6, URZ, URZ ;  /* 0x000000ff06067290 */ /* 0x000fc4000fffe1ff */
[----:B------:R-:W-:Y:S02]  /*21e0*/  ULEA UR7, UR24, UR25, 0x18 ;  /* 0x0000001918077291 */ /* 0x000fe4000f8ec0ff */
[----:B------:R-:W-:Y:S01]  /*21f0*/  IMAD.U32 R46, RZ, RZ, UR4 ;  /* 0x00000004ff2e7e24 */ /* 0x000fe2000f8e00ff */
[----:B------:R-:W-:Y:S02]  /*2200*/  UIADD3.X UR41, UPT, UPT, URZ, UR45, URZ, UP2, !UPT ;  /* 0x0000002dff297290 */ /* 0x000fe400097fe4ff */
[----:B------:R-:W-:Y:S02]  /*2210*/  UIADD3.X UR39, UPT, UPT, URZ, UR45, URZ, UP1, !UPT ;  /* 0x0000002dff277290 */ /* 0x000fe40008ffe4ff */
[----:B---3--:R-:W-:Y:S02]  /*2220*/  UIMAD UR5, UR6, UR5, UR34 ;  /* 0x00000005060572a4 */ /* 0x008fe4000f8e0222 */
[----:B------:R-:W-:Y:S02]  /*2230*/  UIADD3.X UR37, UPT, UPT, URZ, UR45, URZ, UP0, !UPT ;  /* 0x0000002dff257290 */ /* 0x000fe400087fe4ff */
[----:B------:R-:W-:-:S02]  /*2240*/  UIMAD UR34, UR49, UR48, URZ ;  /* 0x00000030312272a4 */ /* 0x000fc4000f8e02ff */
[----:B-12-45:R-:W-:-:S10]  /*2250*/  MOV R47, UR5 ;  /* 0x00000005002f7c02 */ /* 0x036fd40008000f00 */
.L_x_36:
[----:B------:R-:W-:Y:S01]  /*2260*/  LEA R2, R36, R3, 0x3 ;  /* 0x0000000324027211 */ /* 0x000fe200078e18ff */
[----:B------:R-:W-:Y:S01]  /*2270*/  BSSY B0, `(.L_x_24) ;  /* 0x0000005000007945 */ /* 0x000fe20003800000 */
[----:B------:R-:W-:Y:S02]  /*2280*/  SHF.L.U32 R5, R38, 0x1f, RZ ;  /* 0x0000001f26057819 */ /* 0x000fe400000006ff */
[----:B------:R-:W-:Y:S02]  /*2290*/  LEA R48, R36, R43, 0x7 ;  /* 0x0000002b24307211 */ /* 0x000fe400078e38ff */
[----:B-1----:R-:W1:Y:S02]  /*22a0*/  SYNCS.PHASECHK.TRANS64.TRYWAIT P0, [R2+URZ+0x60], R5 ;  /* 0x00006005020075a7 */ /* 0x002e6400080011ff */
[----:B-1----:R-:W-:Y:S05]  /*22b0*/  @!P0 BRA `(.L_x_25) ;  /* 0x0000001800ec8947 */ /* 0x002fea0003800000 */
.L_x_48:
[----:B------:R-:W-:Y:S05]  /*22c0*/  BSYNC B0 ;  /* 0x0000000000007941 */ /* 0x000fea0003800000 */
.L_x_24:
[----:B------:R-:W-:Y:S01]  /*22d0*/  R2UR UR4, R48 ;  /* 0x00000000300472ca */ /* 0x000fe200000e0000 */
[----:B------:R-:W-:Y:S02]  /*22e0*/  IMAD.SHL.U32 R51, R39, 0x4, RZ ;  /* 0x0000000427337824 */ /* 0x000fe400078e00ff */
[----:B------:R-:W-:Y:S02]  /*22f0*/  IMAD.MOV.U32 R50, RZ, RZ, RZ ;  /* 0x000000ffff327224 */ /* 0x000fe400078e00ff */
[----:B------:R-:W-:Y:S02]  /*2300*/  IMAD.SHL.U32 R47, R47, 0x80, RZ ;  /* 0x000000802f2f7824 */ /* 0x000fe400078e00ff */
[----:B------:R-:W-:-:S04]  /*2310*/  IMAD.HI R50, R51, -0x6db6db6d, R50 ;  /* 0x9249249333327827 */ /* 0x000fc800078e0232 */
[----:B------:R-:W-:Y:S01]  /*2320*/  IMAD.SHL.U32 R46, R46, 0x80, RZ ;  /* 0x000000802e2e7824 */ /* 0x000fe200078e00ff */
[----:B------:R-:W-:Y:S01]  /*2330*/  SHF.R.U32.HI R49, RZ, 0x1f, R50 ;  /* 0x0000001fff317819 */ /* 0x000fe20000011632 */
[----:B-1----:R-:W1:Y:S03]  /*2340*/  LDTM.x32 R4, tmem[UR4] ;  /* 0x00000004000479ee */ /* 0x002e6600082c0000 */
[----:B------:R-:W-:-:S05]  /*2350*/  LEA.HI.SX32 R50, R50, R49, 0x1e ;  /* 0x0000003132327211 */ /* 0x000fca00078ff2ff */
[----:B------:R-:W-:Y:S01]  /*2360*/  IMAD R50, R50, -0x7, R51 ;  /* 0xfffffff932327824 */ /* 0x000fe200078e0233 */
[C---:B-1----:R-:W-:Y:S02]  /*2370*/  FMNMX.NAN R52, |R19|.reuse, |R35|, !PT ;  /* 0x4000002313347209 */ /* 0x042fe40007820200 */
[----:B------:R-:W-:Y:S02]  /*2380*/  F2FP.SATFINITE.E4M3.F32.PACK_AB_MERGE_C R19, R19, R18, RZ ;  /* 0x000000121313723e */ /* 0x000fe400048070ff */
[-C--:B------:R-:W-:Y:S02]  /*2390*/  FMNMX.NAN R49, |R18|, |R34|.reuse, !PT ;  /* 0x4000002212317209 */ /* 0x080fe40007820200 */
[----:B------:R-:W-:Y:S02]  /*23a0*/  F2FP.SATFINITE.E4M3.F32.PACK_AB_MERGE_C R18, R35, R34, RZ ;  /* 0x000000222312723e */ /* 0x000fe400048070ff */
[----:B------:R-:W-:Y:S02]  /*23b0*/  FMNMX.NAN R34, |R17|, |R33|, !PT ;  /* 0x4000002111227209 */ /* 0x000fe40007820200 */
[----:B------:R-:W-:-:S02]  /*23c0*/  F2FP.SATFINITE.E4M3.F32.PACK_AB_MERGE_C R53, R33, R32, RZ ;  /* 0x000000202135723e */ /* 0x000fc400048070ff */
[----:B------:R-:W-:Y:S02]  /*23d0*/  FMNMX.NAN R35, |R16|, |R32|, !PT ;  /* 0x4000002010237209 */ /* 0x000fe40007820200 */
[C---:B------:R-:W-:Y:S02]  /*23e0*/  F2FP.SATFINITE.E4M3.F32.PACK_AB_MERGE_C R51, R15.reuse, R14, RZ ;  /* 0x0000000e0f33723e */ /* 0x040fe400048070ff */
[-C--:B------:R-:W-:Y:S02]  /*23f0*/  FMNMX.NAN R33, |R14|, |R30|.reuse, !PT ;  /* 0x4000001e0e217209 */ /* 0x080fe40007820200 */
[----:B------:R-:W-:Y:S02]  /*2400*/  FMNMX.NAN R32, |R15|, |R31|, !PT ;  /* 0x4000001f0f207209 */ /* 0x000fe40007820200 */
[----:B------:R-:W-:Y:S02]  /*2410*/  F2FP.SATFINITE.E4M3.F32.PACK_AB_MERGE_C R14, R31, R30, RZ ;  /* 0x0000001e1f0e723e */ /* 0x000fe400048070ff */
[----:B------:R-:W-:-:S02]  /*2420*/  FMNMX.NAN R30, |R13|, |R29|, !PT ;  /* 0x4000001d0d1e7209 */ /* 0x000fc40007820200 */
[----:B------:R-:W-:Y:S02]  /*2430*/  F2FP.SATFINITE.E4M3.F32.PACK_AB_MERGE_C R56, R13, R12, RZ ;  /* 0x0000000c0d38723e */ /* 0x000fe400048070ff */
[----:B------:R-:W-:Y:S02]  /*2440*/  FMNMX.NAN R31, |R12|, |R28|, !PT ;  /* 0x4000001c0c1f7209 */ /* 0x000fe40007820200 */
[----:B------:R-:W-:Y:S02]  /*2450*/  F2FP.SATFINITE.E4M3.F32.PACK_AB_MERGE_C R54, R17, R16, RZ ;  /* 0x000000101136723e */ /* 0x000fe400048070ff */
[----:B------:R-:W-:Y:S02]  /*2460*/  F2FP.SATFINITE.E4M3.F32.PACK_AB_MERGE_C R12, R27, R26, RZ ;  /* 0x0000001a1b0c723e */ /* 0x000fe400048070ff */
[----:B------:R-:W-:Y:S02]  /*2470*/  F2FP.SATFINITE.E4M3.F32.PACK_AB_MERGE_C R13, R25, R24, RZ ;  /* 0x00000018190d723e */ /* 0x000fe400048070ff */
[----:B------:R-:W-:-:S02]  /*2480*/  F2FP.SATFINITE.E4M3.F32.PACK_AB_MERGE_C R16, R11, R10, RZ ;  /* 0x0000000a0b10723e */ /* 0x000fc400048070ff */
[----:B------:R-:W-:Y:S02]  /*2490*/  F2FP.SATFINITE.E4M3.F32.PACK_AB_MERGE_C R17, R9, R8, RZ ;  /* 0x000000080911723e */ /* 0x000fe400048070ff */
[----:B------:R-:W-:Y:S02]  /*24a0*/  FMNMX3.NAN R52, |R11|, |R27|, R52, !PT ;  /* 0x4000001b0b347276 */ /* 0x000fe40007820234 */
[----:B------:R-:W-:Y:S02]  /*24b0*/  PRMT R13, R13, 0x5410, R12 ;  /* 0x000054100d0d7816 */ /* 0x000fe4000000000c */
[----:B------:R-:W-:Y:S02]  /*24c0*/  PRMT R17, R17, 0x5410, R16 ;  /* 0x0000541011117816 */ /* 0x000fe40000000010 */
[----:B------:R-:W-:Y:S02]  /*24d0*/  F2FP.SATFINITE.E4M3.F32.PACK_AB_MERGE_C R11, R23, R22, RZ ;  /* 0x00000016170b723e */ /* 0x000fe400048070ff */
[----:B------:R-:W-:-:S02]  /*24e0*/  F2FP.SATFINITE.E4M3.F32.PACK_AB_MERGE_C R12, R21, R20, RZ ;  /* 0x00000014150c723e */ /* 0x000fc400048070ff */
[----:B------:R-:W-:Y:S02]  /*24f0*/  F2FP.SATFINITE.E4M3.F32.PACK_AB_MERGE_C R27, R7, R6, RZ ;  /* 0x00000006071b723e */ /* 0x000fe400048070ff */
[----:B------:R-:W-:Y:S02]  /*2500*/  F2FP.SATFINITE.E4M3.F32.PACK_AB_MERGE_C R16, R5, R4, RZ ;  /* 0x000000040510723e */ /* 0x000fe400048070ff */
[----:B------:R-:W-:Y:S02]  /*2510*/  F2FP.SATFINITE.E4M3.F32.PACK_AB_MERGE_C R29, R29, R28, RZ ;  /* 0x0000001c1d1d723e */ /* 0x000fe400048070ff */
[----:B------:R-:W-:Y:S02]  /*2520*/  PRMT R15, R53, 0x5410, R18 ;  /* 0x00005410350f7816 */ /* 0x000fe40000000012 */
[----:B------:R-:W-:Y:S01]  /*2530*/  PRMT R12, R12, 0x5410, R11 ;  /* 0x000054100c0c7816 */ /* 0x000fe2000000000b */
[----:B------:R-:W-:Y:S01]  /*2540*/  IMAD R11, R50, 0x1000, R40 ;  /* 0x00001000320b7824 */ /* 0x000fe200078e0228 */
[----:B------:R-:W-:Y:S01]  /*2550*/  FMNMX3.NAN R49, |R10|, |R26|, R49, !PT ;  /* 0x4000001a0a317276 */ /* 0x000fe20007820231 */
[----:B------:R-:W-:Y:S01]  /*2560*/  IMAD R10, R50, 0x1000, R41 ;  /* 0x00001000320a7824 */ /* 0x000fe200078e0229 */
[----:B------:R-:W-:-:S02]  /*2570*/  PRMT R19, R54, 0x5410, R19 ;  /* 0x0000541036137816 */ /* 0x000fc40000000013 */
[----:B------:R-:W-:Y:S02]  /*2580*/  PRMT R16, R16, 0x5410, R27 ;  /* 0x0000541010107816 */ /* 0x000fe4000000001b */
[----:B------:R-:W-:Y:S02]  /*2590*/  PRMT R18, R56, 0x5410, R51 ;  /* 0x0000541038127816 */ /* 0x000fe40000000033 */
[----:B------:R-:W-:Y:S02]  /*25a0*/  PRMT R14, R29, 0x5410, R14 ;  /* 0x000054101d0e7816 */ /* 0x000fe4000000000e */
[----:B------:R-:W-:Y:S01]  /*25b0*/  FMNMX3.NAN R7, |R7|, |R23|, R32, !PT ;  /* 0x4000001707077276 */ /* 0x000fe20007820220 */
[----:B------:R1:W-:Y:S01]  /*25c0*/  STS.128 [R11], R16 ;  /* 0x000000100b007388 */ /* 0x0003e20000000c00 */
[----:B------:R-:W-:Y:S02]  /*25d0*/  FMNMX3.NAN R6, |R6|, |R22|, R33, !PT ;  /* 0x4000001606067276 */ /* 0x000fe40007820221 */
[----:B------:R-:W-:Y:S01]  /*25e0*/  FMNMX3.NAN R34, |R9|, |R25|, R34, !PT ;  /* 0x4000001909227276 */ /* 0x000fe20007820222 */
[----:B------:R1:W-:Y:S01]  /*25f0*/  STS.128 [R10], R12 ;  /* 0x0000000c0a007388 */ /* 0x0003e20000000c00 */
[----:B------:R-:W-:-:S02]  /*2600*/  FMNMX3.NAN R35, |R8|, |R24|, R35, !PT ;  /* 0x4000001808237276 */ /* 0x000fc40007820223 */
[----:B------:R-:W-:Y:S01]  /*2610*/  FMNMX3.NAN R5, |R5|, |R21|, R30, !PT ;  /* 0x4000001505057276 */ /* 0x000fe2000782021e */
[----:B------:R2:W-:Y:S06]  /*2620*/  MEMBAR.ALL.CTA ;  /* 0x0000000000007992 */ /* 0x0005ec0000008000 */
[----:B--2---:R-:W2:Y:S01]  /*2630*/  FENCE.VIEW.ASYNC.S ;  /* 0x00000000000073c6 */ /* 0x004ea20000000000 */
[----:B------:R-:W-:Y:S02]  /*2640*/  FMNMX3.NAN R4, |R4|, |R20|, R31, !PT ;  /* 0x4000001404047276 */ /* 0x000fe4000782021f */
[----:B------:R-:W-:-:S02]  /*2650*/  FMNMX.NAN R7, R52, R7, !PT ;  /* 0x0000000734077209 */ /* 0x000fc40007820000 */
[----:B------:R-:W-:Y:S02]  /*2660*/  FMNMX.NAN R6, R49, R6, !PT ;  /* 0x0000000631067209 */ /* 0x000fe40007820000 */
[----:B------:R-:W-:Y:S02]  /*2670*/  FMNMX3.NAN R5, R5, R34, R7, !PT ;  /* 0x0000002205057276 */ /* 0x000fe40007820007 */
[----:B------:R-:W-:-:S04]  /*2680*/  FMNMX3.NAN R4, R4, R35, R6, !PT ;  /* 0x0000002304047276 */ /* 0x000fc80007820006 */
[----:B------:R-:W-:-:S04]  /*2690*/  FMNMX3.NAN R5, R4, R5, RZ, !PT ;  /* 0x0000000504057276 */ /* 0x000fc800078200ff */
[----:B------:R-:W-:Y:S01]  /*26a0*/  FMNMX R49, RZ, R5, !PT ;  /* 0x00000005ff317209 */ /* 0x000fe20007800000 */
[----:B--2---:R-:W-:Y:S06]  /*26b0*/  BAR.SYNC.DEFER_BLOCKING 0x2, 0x80 ;  /* 0x0082000000007b1d */ /* 0x004fec0000010000 */
[----:B------:R-:W-:Y:S05]  /*26c0*/  BRA.U !UP4, `(.L_x_26) ;  /* 0x000000010c407547 */ /* 0x000fea000b800000 */
[----:B------:R-:W-:Y:S01]  /*26d0*/  IMAD.U32 R3, RZ, RZ, UR18 ;  /* 0x00000012ff037e24 */ /* 0x000fe2000f8e00ff */
[----:B------:R-:W-:-:S04]  /*26e0*/  PLOP3.LUT P0, PT, PT, PT, PT, 0x80, 0x8 ;  /* 0x000000000008781c */ /* 0x000fc80003f0f070 */
[----:B------:R-:W-:-:S05]  /*26f0*/  LEA R4, R50, R3, 0xc ;  /* 0x0000000332047211 */ /* 0x000fca00078e60ff */
[----:B------:R-:W-:-:S07]  /*2700*/  VIADD R4, R4, 0x400 ;  /* 0x0000040004047836 */ /* 0x000fce0000000000 */
.L_x_27:
[----:B------:R-:W-:Y:S02]  /*2710*/  PLOP3.LUT P1, PT, P1, P0, PT, 0xf2, 0x2f ;  /* 0x00000000002f781c */ /* 0x000fe40000f21e72 */
[----:B------:R-:W-:-:S08]  /*2720*/  @P0 R2UR P1, UR6, R47 ;  /* 0x000000002f0602ca */ /* 0x000fd00000020000 */
[----:B------:R-:W-:Y:S02]  /*2730*/  PLOP3.LUT P1, PT, P1, P0, PT, 0xf2, 0x2f ;  /* 0x00000000002f781c */ /* 0x000fe40000f21e72 */
[----:B------:R-:W-:-:S08]  /*2740*/  @P0 R2UR.OR P1, UR5, R46 ;  /* 0x000000002e0502ca */ /* 0x000fd00000120000 */
[----:B------:R-:W-:Y:S02]  /*2750*/  PLOP3.LUT P1, PT, P1, P0, PT, 0xf2, 0x2f ;  /* 0x00000000002f781c */ /* 0x000fe40000f21e72 */
[----:B------:R-:W-:-:S08]  /*2760*/  @P0 R2UR.OR P1, UR4, R4 ;  /* 0x00000000040402ca */ /* 0x000fd00000120000 */
[----:B------:R-:W-:Y:S02]  /*2770*/  @P0 PLOP3.LUT P0, PT, P1, PT, PT, 0x80, 0x8 ;  /* 0x000000000008081c */ /* 0x000fe40000f0f070 */
[----:B------:R-:W-:-:S03]  /*2780*/  PLOP3.LUT P1, PT, PT, PT, PT, 0x80, 0x8 ;  /* 0x000000000008781c */ /* 0x000fc60003f2f070 */
[----:B------:R2:W-:Y:S08]  /*2790*/  UTMASTG.2D [UR4], [UR42], desc[URZ] ;  /* 0x0000ff042a0073b5 */ /* 0x0005f00008009000 */
[----:B--2---:R-:W-:Y:S05]  /*27a0*/  @P0 BRA.U.ANY `(.L_x_27) ;  /* 0xfffffffd00d80947 */ /* 0x004fea000393ffff */
[----:B------:R0:W-:Y:S01]  /*27b0*/  UTMACMDFLUSH ;  /* 0x00000000000079b7 */ /* 0x0001e20000000000 */
[----:B------:R-:W-:-:S04]  /*27c0*/  DEPBAR.LE SB0, 0x6 ;  /* 0x000081800000791a */ /* 0x000fc80000000000 */
.L_x_26:
[----:B------:R-:W-:Y:S01]  /*27d0*/  R2UR UR4, R48 ;  /* 0x00000000300472ca */ /* 0x000fe200000e0000 */
[----:B------:R-:W-:Y:S01]  /*27e0*/  BAR.SYNC.DEFER_BLOCKING 0x2, 0x80 ;  /* 0x0082000000007b1d */ /* 0x000fe20000010000 */
[----:B------:R-:W-:-:S05]  /*27f0*/  VIADD R50, R50, 0x1 ;  /* 0x0000000132327836 */ /* 0x000fca0000000000 */
[----:B------:R-:W-:-:S04]  /*2800*/  ISETP.NE.AND P0, PT, R50, 0x7, PT ;  /* 0x000000073200780c */ /* 0x000fc80003f05270 */
[----:B------:R-:W-:Y:S02]  /*2810*/  SEL R50, R50, RZ, P0 ;  /* 0x000000ff32327207 */ /* 0x000fe40000000000 */
[----:B-1----:R-:W1:Y:S02]  /*2820*/  LDTM.x32 R4, tmem[UR4+0x20] ;  /* 0x00002004000479ee */ /* 0x002e6400082c0000 */
[----:B-1----:R-:W-:Y:S02]  /*2830*/  FMNMX.NAN R52, |R35|, |R19|, !PT ;  /* 0x4000001323347209 */ /* 0x002fe40007820200 */
[-C--:B------:R-:W-:Y:S02]  /*2840*/  F2FP.SATFINITE.E4M3.F32.PACK_AB_MERGE_C R19, R19, R18.reuse, RZ ;  /* 0x000000121313723e */ /* 0x080fe400048070ff */
[----:B------:R-:W-:Y:S02]  /*2850*/  FMNMX.NAN R51, |R34|, |R18|, !PT ;  /* 0x4000001222337209 */ /* 0x000fe40007820200 */
[----:B------:R-:W-:-:S02]  /*2860*/  F2FP.SATFINITE.E4M3.F32.PACK_AB_MERGE_C R18, R35, R34, RZ ;  /* 0x000000222312723e */ /* 0x000fc400048070ff */
[C---:B------:R-:W-:Y:S02]  /*2870*/  FMNMX.NAN R34, |R33|.reuse, |R17|, !PT ;  /* 0x4000001121227209 */ /* 0x040fe40007820200 */
[----:B------:R-:W-:Y:S02]  /*2880*/  F2FP.SATFINITE.E4M3.F32.PACK_AB_MERGE_C R55, R33, R32, RZ ;  /* 0x000000202137723e */ /* 0x000fe400048070ff */
[----:B------:R-:W-:Y:S02]  /*2890*/  FMNMX.NAN R35, |R32|, |R16|, !PT ;  /* 0x4000001020237209 */ /* 0x000fe40007820200 */
[-C--:B------:R-:W-:Y:S02]  /*28a0*/  F2FP.SATFINITE.E4M3.F32.PACK_AB_MERGE_C R53, R15, R14.reuse, RZ ;  /* 0x0000000e0f35723e */ /* 0x080fe400048070ff */
[----:B------:R-:W-:Y:S02]  /*28b0*/  FMNMX.NAN R33, |R30|, |R14|, !PT ;  /* 0x4000000e1e217209 */ /* 0x000fe40007820200 */
[----:B------:R-:W-:-:S02]  /*28c0*/  FMNMX.NAN R32, |R31|, |R15|, !PT ;  /* 0x4000000f1f207209 */ /* 0x000fc40007820200 */
[----:B------:R-:W-:Y:S02]  /*28d0*/  F2FP.SATFINITE.E4M3.F32.PACK_AB_MERGE_C R14, R31, R30, RZ ;  /* 0x0000001e1f0e723e */ /* 0x000fe400048070ff */
[----:B------:R-:W-:Y:S02]  /*28e0*/  FMNMX.NAN R30, |R29|, |R13|, !PT ;  /* 0x4000000d1d1e7209 */ /* 0x000fe40007820200 */
[-C--:B------:R-:W-:Y:S02]  /*28f0*/  F2FP.SATFINITE.E4M3.F32.PACK_AB_MERGE_C R56, R13, R12.reuse, RZ ;  /* 0x0000000c0d38723e */ /* 0x080fe400048070ff */
[----:B------:R-:W-:Y:S02]  /*2900*/  FMNMX.NAN R31, |R28|, |R12|, !PT ;  /* 0x4000000c1c1f7209 */ /* 0x000fe40007820200 */
[----:B------:R-:W-:Y:S02]  /*2910*/  F2FP.SATFINITE.E4M3.F32.PACK_AB_MERGE_C R54, R17, R16, RZ ;  /* 0x000000101136723e */ /* 0x000fe400048070ff */
[----:B------:R-:W-:-:S02]  /*2920*/  F2FP.SATFINITE.E4M3.F32.PACK_AB_MERGE_C R12, R27, R26, RZ ;  /* 0x0000001a1b0c723e */ /* 0x000fc400048070ff */
[----:B------:R-:W-:Y:S02]  /*2930*/  F2FP.SATFINITE.E4M3.F32.PACK_AB_MERGE_C R13, R25, R24, RZ ;  /* 0x00000018190d723e */ /* 0x000fe400048070ff */
[----:B------:R-:W-:Y:S02]  /*2940*/  F2FP.SATFINITE.E4M3.F32.PACK_AB_MERGE_C R16, R11, R10, RZ ;  /* 0x0000000a0b10723e */ /* 0x000fe400048070ff */
[----:B------:R-:W-:Y:S02]  /*2950*/  F2FP.SATFINITE.E4M3.F32.PACK_AB_MERGE_C R17, R9, R8, RZ ;  /* 0x000000080911723e */ /* 0x000fe400048070ff */
[----:B------:R-:W-:Y:S02]  /*2960*/  FMNMX3.NAN R52, |R11|, |R27|, R52, !PT ;  /* 0x4000001b0b347276 */ /* 0x000fe40007820234 */
[----:B------:R-:W-:Y:S02]  /*2970*/  PRMT R13, R13, 0x5410, R12 ;  /* 0x000054100d0d7816 */ /* 0x000fe4000000000c */
[----:B------:R-:W-:-:S02]  /*2980*/  PRMT R17, R17, 0x5410, R16 ;  /* 0x0000541011117816 */ /* 0x000fc40000000010 */
[----:B------:R-:W-:Y:S02]  /*2990*/  F2FP.SATFINITE.E4M3.F32.PACK_AB_MERGE_C R11, R23, R22, RZ ;  /* 0x00000016170b723e */ /* 0x000fe400048070ff */
[----:B------:R-:W-:Y:S02]  /*29a0*/  F2FP.SATFINITE.E4M3.F32.PACK_AB_MERGE_C R12, R21, R20, RZ ;  /* 0x00000014150c723e */ /* 0x000fe400048070ff */
[----:B------:R-:W-:Y:S02]  /*29b0*/  F2FP.SATFINITE.E4M3.F32.PACK_AB_MERGE_C R27, R7, R6, RZ ;  /* 0x00000006071b723e */ /* 0x000fe400048070ff */
[----:B------:R-:W-:Y:S02]  /*29c0*/  F2FP.SATFINITE.E4M3.F32.PACK_AB_MERGE_C R16, R5, R4, RZ ;  /* 0x000000040510723e */ /* 0x000fe400048070ff */
[----:B------:R-:W-:Y:S02]  /*29d0*/  F2FP.SATFINITE.E4M3.F32.PACK_AB_MERGE_C R29, R29, R28, RZ ;  /* 0x0000001c1d1d723e */ /* 0x000fe400048070ff */
[----:B------:R-:W-:-:S02]  /*29e0*/  PRMT R15, R55, 0x5410, R18 ;  /* 0x00005410370f7816 */ /* 0x000fc40000000012 */
[----:B------:R-:W-:Y:S01]  /*29f0*/  PRMT R12, R12, 0x5410, R11 ;  /* 0x000054100c0c7816 */ /* 0x000fe2000000000b */
[----:B------:R-:W-:Y:S01]  /*2a00*/  IMAD R11, R50, 0x1000, R40 ;  /* 0x00001000320b7824 */ /* 0x000fe200078e0228 */
[----:B------:R-:W-:Y:S01]  /*2a10*/  FMNMX3.NAN R51, |R10|, |R26|, R51, !PT ;  /* 0x4000001a0a337276 */ /* 0x000fe20007820233 */
[----:B------:R-:W-:Y:S01]  /*2a20*/  IMAD R10, R50, 0x1000, R41 ;  /* 0x00001000320a7824 */ /* 0x000fe200078e0229 */
[----:B------:R-:W-:Y:S02]  /*2a30*/  PRMT R19, R54, 0x5410, R19 ;  /* 0x0000541036137816 */ /* 0x000fe40000000013 */
[----:B------:R-:W-:Y:S02]  /*2a40*/  PRMT R16, R16, 0x5410, R27 ;  /* 0x0000541010107816 */ /* 0x000fe4000000001b */
[----:B------:R-:W-:Y:S02]  /*2a50*/  PRMT R18, R56, 0x5410, R53 ;  /* 0x0000541038127816 */ /* 0x000fe40000000035 */
[----:B------:R-:W-:-:S02]  /*2a60*/  PRMT R14, R29, 0x5410, R14 ;  /* 0x000054101d0e7816 */ /* 0x000fc4000000000e */
[----:B------:R-:W-:Y:S01]  /*2a70*/  FMNMX3.NAN R7, |R7|, |R23|, R32, !PT ;  /* 0x4000001707077276 */ /* 0x000fe20007820220 */
[----:B------:R1:W-:Y:S01]  /*2a80*/  STS.128 [R11], R16 ;  /* 0x000000100b007388 */ /* 0x0003e20000000c00 */
[----:B------:R-:W-:Y:S02]  /*2a90*/  FMNMX3.NAN R6, |R6|, |R22|, R33, !PT ;  /* 0x4000001606067276 */ /* 0x000fe40007820221 */
[----:B------:R-:W-:Y:S01]  /*2aa0*/  FMNMX3.NAN R34, |R9|, |R25|, R34, !PT ;  /* 0x4000001909227276 */ /* 0x000fe20007820222 */
[----:B------:R1:W-:Y:S01]  /*2ab0*/  STS.128 [R10], R12 ;  /* 0x0000000c0a007388 */ /* 0x0003e20000000c00 */
[----:B------:R-:W-:Y:S02]  /*2ac0*/  FMNMX3.NAN R35, |R8|, |R24|, R35, !PT ;  /* 0x4000001808237276 */ /* 0x000fe40007820223 */
[----:B------:R-:W-:Y:S01]  /*2ad0*/  FMNMX3.NAN R5, |R5|, |R21|, R30, !PT ;  /* 0x4000001505057276 */ /* 0x000fe2000782021e */
[----:B------:R2:W-:Y:S06]  /*2ae0*/  MEMBAR.ALL.CTA ;  /* 0x0000000000007992 */ /* 0x0005ec0000008000 */
[----:B--2---:R-:W2:Y:S01]  /*2af0*/  FENCE.VIEW.ASYNC.S ;  /* 0x00000000000073c6 */ /* 0x004ea20000000000 */
[----:B------:R-:W-:-:S02]  /*2b00*/  FMNMX3.NAN R4, |R4|, |R20|, R31, !PT ;  /* 0x4000001404047276 */ /* 0x000fc4000782021f */
[----:B------:R-:W-:Y:S02]  /*2b10*/  FMNMX.NAN R7, R52, R7, !PT ;  /* 0x0000000734077209 */ /* 0x000fe40007820000 */
[----:B------:R-:W-:Y:S02]  /*2b20*/  FMNMX.NAN R6, R51, R6, !PT ;  /* 0x0000000633067209 */ /* 0x000fe40007820000 */
[----:B------:R-:W-:Y:S02]  /*2b30*/  FMNMX3.NAN R5, R5, R34, R7, !PT ;  /* 0x0000002205057276 */ /* 0x000fe40007820007 */
[----:B------:R-:W-:-:S04]  /*2b40*/  FMNMX3.NAN R4, R4, R35, R6, !PT ;  /* 0x0000002304047276 */ /* 0x000fc80007820006 */
[----:B------:R-:W-:-:S04]  /*2b50*/  FMNMX3.NAN R4, R4, R5, RZ, !PT ;  /* 0x0000000504047276 */ /* 0x000fc800078200ff */
[----:B------:R-:W-:Y:S01]  /*2b60*/  FMNMX R49, R49, R4, !PT ;  /* 0x0000000431317209 */ /* 0x000fe20007800000 */
[----:B--2---:R-:W-:Y:S06]  /*2b70*/  BAR.SYNC.DEFER_BLOCKING 0x2, 0x80 ;  /* 0x0082000000007b1d */ /* 0x004fec0000010000 */
[----:B------:R-:W-:Y:S05]  /*2b80*/  BRA.U !UP4, `(.L_x_28) ;  /* 0x000000010c447547 */ /* 0x000fea000b800000 */
[----:B------:R-:W-:Y:S01]  /*2b90*/  IMAD.U32 R3, RZ, RZ, UR17 ;  /* 0x00000011ff037e24 */ /* 0x000fe2000f8e00ff */
[----:B------:R-:W-:Y:S02]  /*2ba0*/  PLOP3.LUT P0, PT, PT, PT, PT, 0x80, 0x8 ;  /* 0x000000000008781c */ /* 0x000fe40003f0f070 */
[----:B------:R-:W-:Y:S01]  /*2bb0*/  IADD3 R4, PT, PT, R46, 0x20, RZ ;  /* 0x000000202e047810 */ /* 0x000fe20007ffe0ff */
[----:B------:R-:W-:-:S05]  /*2bc0*/  IMAD R5, R50, 0x1000, R3 ;  /* 0x0000100032057824 */ /* 0x000fca00078e0203 */
[----:B------:R-:W-:-:S07]  /*2bd0*/  IADD3 R5, PT, PT, R5, 0x400, RZ ;  /* 0x0000040005057810 */ /* 0x000fce0007ffe0ff */
.L_x_29:
        /* <DEDUP_REMOVED lines=12> */
.L_x_28:
        /* <DEDUP_REMOVED lines=65> */
.L_x_31:
        /* <DEDUP_REMOVED lines=12> */
.L_x_30:
[----:B------:R-:W-:Y:S01]  /*3170*/  R2UR UR4, R48 ;  /* 0x00000000300472ca */ /* 0x000fe200000e0000 */
[----:B------:R-:W-:-:S12]  /*3180*/  BAR.SYNC.DEFER_BLOCKING 0x2, 0x80 ;  /* 0x0082000000007b1d */ /* 0x000fd80000010000 */
[----:B-1----:R-:W1:Y:S02]  /*3190*/  LDTM.x32 R4, tmem[UR4+0x60] ;  /* 0x00006004000479ee */ /* 0x002e6400082c0000 */
[----:B-1----:R-:W-:Y:S02]  /*31a0*/  FMNMX.NAN R48, |R35|, |R19|, !PT ;  /* 0x4000001323307209 */ /* 0x002fe40007820200 */
[-C--:B------:R-:W-:Y:S02]  /*31b0*/  FMNMX.NAN R51, |R34|, |R18|.reuse, !PT ;  /* 0x4000001222337209 */ /* 0x080fe40007820200 */
[----:B------:R-:W-:Y:S02]  /*31c0*/  F2FP.SATFINITE.E4M3.F32.PACK_AB_MERGE_C R19, R19, R18, RZ ;  /* 0x000000121313723e */ /* 0x000fe400048070ff */
[----:B------:R-:W-:Y:S02]  /*31d0*/  F2FP.SATFINITE.E4M3.F32.PACK_AB_MERGE_C R18, R35, R34, RZ ;  /* 0x000000222312723e */ /* 0x000fe400048070ff */
[----:B------:R-:W-:-:S02]  /*31e0*/  F2FP.SATFINITE.E4M3.F32.PACK_AB_MERGE_C R52, R17, R16, RZ ;  /* 0x000000101134723e */ /* 0x000fc400048070ff */
[----:B------:R-:W-:Y:S02]  /*31f0*/  FMNMX.NAN R35, |R32|, |R16|, !PT ;  /* 0x4000001020237209 */ /* 0x000fe40007820200 */
[----:B------:R-:W-:Y:S02]  /*3200*/  F2FP.SATFINITE.E4M3.F32.PACK_AB_MERGE_C R16, R11, R10, RZ ;  /* 0x0000000a0b10723e */ /* 0x000fe400048070ff */
[----:B------:R-:W-:Y:S01]  /*3210*/  FMNMX3.NAN R51, |R10|, |R26|, R51, !PT ;  /* 0x4000001a0a337276 */ /* 0x000fe20007820233 */
[----:B------:R-:W-:Y:S01]  /*3220*/  VIADD R10, R50, 0x1 ;  /* 0x00000001320a7836 */ /* 0x000fe20000000000 */
[C---:B------:R-:W-:Y:S02]  /*3230*/  FMNMX.NAN R34, |R33|.reuse, |R17|, !PT ;  /* 0x4000001121227209 */ /* 0x040fe40007820200 */
[----:B------:R-:W-:Y:S02]  /*3240*/  F2FP.SATFINITE.E4M3.F32.PACK_AB_MERGE_C R55, R33, R32, RZ ;  /* 0x000000202137723e */ /* 0x000fe400048070ff */
[----:B------:R-:W-:-:S02]  /*3250*/  F2FP.SATFINITE.E4M3.F32.PACK_AB_MERGE_C R53, R15, R14, RZ ;  /* 0x0000000e0f35723e */ /* 0x000fc400048070ff */
[----:B------:R-:W-:Y:S02]  /*3260*/  FMNMX.NAN R33, |R30|, |R14|, !PT ;  /* 0x4000000e1e217209 */ /* 0x000fe40007820200 */
[C---:B------:R-:W-:Y:S02]  /*3270*/  FMNMX.NAN R32, |R31|.reuse, |R15|, !PT ;  /* 0x4000000f1f207209 */ /* 0x040fe40007820200 */
[----:B------:R-:W-:Y:S02]  /*3280*/  F2FP.SATFINITE.E4M3.F32.PACK_AB_MERGE_C R14, R31, R30, RZ ;  /* 0x0000001e1f0e723e */ /* 0x000fe400048070ff */
[----:B------:R-:W-:Y:S02]  /*3290*/  FMNMX.NAN R30, |R29|, |R13|, !PT ;  /* 0x4000000d1d1e7209 */ /* 0x000fe40007820200 */
[-C--:B------:R-:W-:Y:S02]  /*32a0*/  F2FP.SATFINITE.E4M3.F32.PACK_AB_MERGE_C R54, R13, R12.reuse, RZ ;  /* 0x0000000c0d36723e */ /* 0x080fe400048070ff */
[----:B------:R-:W-:-:S02]  /*32b0*/  FMNMX.NAN R31, |R28|, |R12|, !PT ;  /* 0x4000000c1c1f7209 */ /* 0x000fc40007820200 */
[----:B------:R-:W-:Y:S02]  /*32c0*/  F2FP.SATFINITE.E4M3.F32.PACK_AB_MERGE_C R17, R9, R8, RZ ;  /* 0x000000080911723e */ /* 0x000fe400048070ff */
[----:B------:R-:W-:Y:S02]  /*32d0*/  F2FP.SATFINITE.E4M3.F32.PACK_AB_MERGE_C R12, R27, R26, RZ ;  /* 0x0000001a1b0c723e */ /* 0x000fe400048070ff */
[----:B------:R-:W-:Y:S02]  /*32e0*/  F2FP.SATFINITE.E4M3.F32.PACK_AB_MERGE_C R13, R25, R24, RZ ;  /* 0x00000018190d723e */ /* 0x000fe400048070ff */
[----:B------:R-:W-:Y:S02]  /*32f0*/  ISETP.NE.AND P0, PT, R10, 0x7, PT ;  /* 0x000000070a00780c */ /* 0x000fe40003f05270 */
[----:B------:R-:W-:Y:S02]  /*3300*/  FMNMX3.NAN R48, |R11|, |R27|, R48, !PT ;  /* 0x4000001b0b307276 */ /* 0x000fe40007820230 */
[----:B------:R-:W-:-:S02]  /*3310*/  PRMT R17, R17, 0x5410, R16 ;  /* 0x0000541011117816 */ /* 0x000fc40000000010 */
[----:B------:R-:W-:Y:S02]  /*3320*/  PRMT R13, R13, 0x5410, R12 ;  /* 0x000054100d0d7816 */ /* 0x000fe4000000000c */
[----:B------:R-:W-:Y:S02]  /*3330*/  SEL R10, R10, RZ, P0 ;  /* 0x000000ff0a0a7207 */ /* 0x000fe40000000000 */
[----:B------:R-:W-:Y:S02]  /*3340*/  F2FP.SATFINITE.E4M3.F32.PACK_AB_MERGE_C R27, R7, R6, RZ ;  /* 0x00000006071b723e */ /* 0x000fe400048070ff */
[----:B------:R-:W-:Y:S01]  /*3350*/  F2FP.SATFINITE.E4M3.F32.PACK_AB_MERGE_C R16, R5, R4, RZ ;  /* 0x000000040510723e */ /* 0x000fe200048070ff */
[----:B------:R-:W-:Y:S01]  /*3360*/  IMAD R26, R10, 0x1000, R40 ;  /* 0x000010000a1a7824 */ /* 0x000fe200078e0228 */
[----:B------:R-:W-:Y:S02]  /*3370*/  F2FP.SATFINITE.E4M3.F32.PACK_AB_MERGE_C R11, R23, R22, RZ ;  /* 0x00000016170b723e */ /* 0x000fe400048070ff */
[----:B------:R-:W-:-:S02]  /*3380*/  F2FP.SATFINITE.E4M3.F32.PACK_AB_MERGE_C R12, R21, R20, RZ ;  /* 0x00000014150c723e */ /* 0x000fc400048070ff */
[----:B------:R-:W-:Y:S02]  /*3390*/  F2FP.SATFINITE.E4M3.F32.PACK_AB_MERGE_C R29, R29, R28, RZ ;  /* 0x0000001c1d1d723e */ /* 0x000fe400048070ff */
[----:B------:R-:W-:Y:S02]  /*33a0*/  PRMT R15, R55, 0x5410, R18 ;  /* 0x00005410370f7816 */ /* 0x000fe40000000012 */
[----:B------:R-:W-:Y:S02]  /*33b0*/  PRMT R19, R52, 0x5410, R19 ;  /* 0x0000541034137816 */ /* 0x000fe40000000013 */
[----:B------:R-:W-:Y:S02]  /*33c0*/  PRMT R16, R16, 0x5410, R27 ;  /* 0x0000541010107816 */ /* 0x000fe4000000001b */
[----:B------:R-:W-:Y:S02]  /*33d0*/  PRMT R18, R54, 0x5410, R53 ;  /* 0x0000541036127816 */ /* 0x000fe40000000035 */
[----:B------:R-:W-:Y:S01]  /*33e0*/  PRMT R12, R12, 0x5410, R11 ;  /* 0x000054100c0c7816 */ /* 0x000fe2000000000b */
[----:B------:R-:W-:Y:S01]  /*33f0*/  IMAD R11, R10, 0x1000, R41 ;  /* 0x000010000a0b7824 */ /* 0x000fe200078e0229 */
[----:B------:R-:W-:Y:S01]  /*3400*/  PRMT R14, R29, 0x5410, R14 ;  /* 0x000054101d0e7816 */ /* 0x000fe2000000000e */
[----:B------:R1:W-:Y:S01]  /*3410*/  STS.128 [R26], R16 ;  /* 0x000000101a007388 */ /* 0x0003e20000000c00 */
[----:B------:R-:W-:-:S02]  /*3420*/  FMNMX3.NAN R7, |R7|, |R23|, R32, !PT ;  /* 0x4000001707077276 */ /* 0x000fc40007820220 */
[----:B------:R-:W-:Y:S01]  /*3430*/  FMNMX3.NAN R6, |R6|, |R22|, R33, !PT ;  /* 0x4000001606067276 */ /* 0x000fe20007820221 */
[----:B------:R1:W-:Y:S01]  /*3440*/  STS.128 [R11], R12 ;  /* 0x0000000c0b007388 */ /* 0x0003e20000000c00 */
[----:B------:R-:W-:Y:S02]  /*3450*/  FMNMX3.NAN R34, |R9|, |R25|, R34, !PT ;  /* 0x4000001909227276 */ /* 0x000fe40007820222 */
[----:B------:R-:W-:Y:S01]  /*3460*/  FMNMX3.NAN R35, |R8|, |R24|, R35, !PT ;  /* 0x4000001808237276 */ /* 0x000fe20007820223 */
[----:B------:R2:W-:Y:S06]  /*3470*/  MEMBAR.ALL.CTA ;  /* 0x0000000000007992 */ /* 0x0005ec0000008000 */
[----:B--2---:R-:W2:Y:S01]  /*3480*/  FENCE.VIEW.ASYNC.S ;  /* 0x00000000000073c6 */ /* 0x004ea20000000000 */
[----:B------:R-:W-:-:S02]  /*3490*/  FMNMX3.NAN R5, |R5|, |R21|, R30, !PT ;  /* 0x4000001505057276 */ /* 0x000fc4000782021e */
[----:B------:R-:W-:Y:S02]  /*34a0*/  FMNMX3.NAN R4, |R4|, |R20|, R31, !PT ;  /* 0x4000001404047276 */ /* 0x000fe4000782021f */
        /* <DEDUP_REMOVED lines=13> */
.L_x_33:
        /* <DEDUP_REMOVED lines=12> */
.L_x_32:
[----:B------:R-:W-:Y:S01]  /*3640*/  BAR.SYNC.DEFER_BLOCKING 0x2, 0x80 ;  /* 0x0082000000007b1d */ /* 0x000fe20000010000 */
[----:B------:R-:W-:Y:S02]  /*3650*/  CREDUX.MAX.S32 UR4, R4 ;  /* 0x00000000040472cc */ /* 0x000fe40000000200 */
[----:B------:R-:W-:-:S03]  /*3660*/  ISETP.NE.AND P0, PT, R37, RZ, PT ;  /* 0x000000ff2500720c */ /* 0x000fc60003f05270 */
[----:B------:R-:W-:Y:S08]  /*3670*/  BSSY.RECONVERGENT B0, `(.L_x_34) ;  /* 0x000000c000007945 */ /* 0x000ff00003800200 */
[----:B------:R-:W-:-:S05]  /*3680*/  IMAD.U32 R5, RZ, RZ, UR4 ;  /* 0x00000004ff057e24 */ /* 0x000fca000f8e00ff */
[----:B------:R2:W-:Y:S01]  /*3690*/  @!P0 STS [R42+0x38c00], R5 ;  /* 0x038c00052a008388 */ /* 0x0005e20000000800 */
[----:B------:R-:W-:Y:S01]  /*36a0*/  BAR.SYNC.DEFER_BLOCKING 0x2, 0x80 ;  /* 0x0082000000007b1d */ /* 0x000fe20000010000 */
[----:B------:R-:W-:-:S13]  /*36b0*/  LOP3.LUT P0, RZ, R0, R37, RZ, 0xfc, !PT ;  /* 0x0000002500ff7212 */ /* 0x000fda000780fcff */
[----:B------:R-:W-:Y:S05]  /*36c0*/  @P0 BRA `(.L_x_35) ;  /* 0x0000000000180947 */ /* 0x000fea0003800000 */
[----:B------:R-:W-:Y:S01]  /*36d0*/  IMAD.U32 R3, RZ, RZ, UR7 ;  /* 0x00000007ff037e24 */ /* 0x000fe2000f8e00ff */
[----:B------:R-:W3:Y:S04]  /*36e0*/  LDC.64 R8, c[0x0][0x640] ;  /* 0x00019000ff087b82 */ /* 0x000ee80000000a00 */
[----:B--2---:R-:W2:Y:S02]  /*36f0*/  LDS.128 R4, [R3+0x38c00] ;  /* 0x038c000003047984 */ /* 0x004ea40000000c00 */
[----:B--2---:R-:W-:-:S04]  /*3700*/  FMNMX3 R4, R4, RZ, R5, !PT ;  /* 0x000000ff04047276 */ /* 0x004fc80007800005 */
[----:B------:R-:W-:-:S05]  /*3710*/  FMNMX3 R7, R4, R6, R7, !PT ;  /* 0x0000000604077276 */ /* 0x000fca0007800007 */
[----:B---3--:R3:W-:Y:S02]  /*3720*/  REDG.E.MAX.S32.STRONG.GPU desc[UR46][R8.64], R7 ;  /* 0x000000070800798e */ /* 0x0087e4000d12e32e */
.L_x_35:
[----:B------:R-:W-:Y:S05]  /*3730*/  BSYNC.RECONVERGENT B0 ;  /* 0x0000000000007941 */ /* 0x000fea0003800200 */
.L_x_34:
[----:B------:R-:W-:Y:S01]  /*3740*/  VIADD R44, R44, UR34 ;  /* 0x000000222c2c7c36 */ /* 0x000fe20008000000 */
[----:B------:R-:W-:Y:S02]  /*3750*/  ELECT P0, URZ, PT ;  /* 0x0000000000ff782f */ /* 0x000fe40003800000 */
[----:B------:R-:W-:Y:S01]  /*3760*/  IADD3 R36, PT, PT, R36, 0x1, RZ ;  /* 0x0000000124247810 */ /* 0x000fe20007ffe0ff */
[----:B--2---:R-:W-:Y:S01]  /*3770*/  IMAD.HI.U32 R5, R44, UR11, RZ ;  /* 0x0000000b2c057c27 */ /* 0x004fe2000f8e00ff */
[----:B------:R-:W-:Y:S02]  /*3780*/  IADD3 R39, PT, PT, R39, 0x1, RZ ;  /* 0x0000000127277810 */ /* 0x000fe40007ffe0ff */
[----:B------:R-:W-:Y:S01]  /*3790*/  ISETP.NE.AND P1, PT, R36, 0x2, PT ;  /* 0x000000022400780c */ /* 0x000fe20003f25270 */
[----:B------:R-:W-:-:S03]  /*37a0*/  IMAD.IADD R4, R44, 0x1, -R5 ;  /* 0x000000012c047824 */ /* 0x000fc600078e0a05 */
[----:B------:R-:W-:Y:S02]  /*37b0*/  SEL R36, R36, RZ, P1 ;  /* 0x000000ff24247207 */ /* 0x000fe40000800000 */
[----:B------:R-:W-:-:S04]  /*37c0*/  SHF.R.U32.HI R4, RZ, UR23, R4 ;  /* 0x00000017ff047c19 */ /* 0x000fc80008011604 */
[----:B------:R-:W-:-:S04]  /*37d0*/  IADD3 R4, PT, PT, R5, R4, RZ ;  /* 0x0000000405047210 */ /* 0x000fc80007ffe0ff */
[----:B------:R-:W-:-:S05]  /*37e0*/  SHF.R.U32.HI R47, RZ, UR22, R4 ;  /* 0x00000016ff2f7c19 */ /* 0x000fca0008011604 */
[----:B------:R-:W-:-:S04]  /*37f0*/  IMAD.MOV R47, RZ, RZ, -R47 ;  /* 0x000000ffff2f7224 */ /* 0x000fc800078e0a2f */
[----:B------:R-:W-:-:S04]  /*3800*/  IMAD R47, R47, UR10, R44 ;  /* 0x0000000a2f2f7c24 */ /* 0x000fc8000f8e022c */
[----:B------:R-:W-:-:S04]  /*3810*/  IMAD.HI.U32 R5, R47, UR20, RZ ;  /* 0x000000142f057c27 */ /* 0x000fc8000f8e00ff */
[----:B------:R-:W-:-:S05]  /*3820*/  IMAD.IADD R4, R47, 0x1, -R5 ;  /* 0x000000012f047824 */ /* 0x000fca00078e0a05 */
[----:B------:R-:W-:-:S04]  /*3830*/  SHF.R.U32.HI R4, RZ, UR21, R4 ;  /* 0x00000015ff047c19 */ /* 0x000fc80008011604 */
[----:B------:R-:W-:Y:S01]  /*3840*/  IADD3 R4, PT, PT, R5, R4, RZ ;  /* 0x0000000405047210 */ /* 0x000fe20007ffe0ff */
[----:B------:R-:W-:-:S03]  /*3850*/  @P0 IMAD.MOV.U32 R5, RZ, RZ, 0x1 ;  /* 0x00000001ff050424 */ /* 0x000fc600078e00ff */
[----:B------:R-:W-:Y:S01]  /*3860*/  SHF.R.U32.HI R46, RZ, UR13, R4 ;  /* 0x0000000dff2e7c19 */ /* 0x000fe20008011604 */
[----:B------:R2:W-:Y:S01]  /*3870*/  @P0 SYNCS.ARRIVE.TRANS64.ART0 RZ, [R2+URZ+0x70], R5 ;  /* 0x0000700502ff09a7 */ /* 0x0005e200085000ff */
[----:B------:R-:W-:-:S03]  /*3880*/  ISETP.GE.AND P0, PT, R44, 0x400, PT ;  /* 0x000004002c00780c */ /* 0x000fc60003f06270 */
[----:B---3--:R-:W-:-:S04]  /*3890*/  IMAD.HI.U32 R7, R46, UR9, RZ ;  /* 0x000000092e077c27 */ /* 0x008fc8000f8e00ff */
[----:B------:R-:W-:-:S05]  /*38a0*/  IMAD.IADD R4, R46, 0x1, -R7 ;  /* 0x000000012e047824 */ /* 0x000fca00078e0a07 */
[----:B------:R-:W-:-:S05]  /*38b0*/  SHF.R.U32.HI R4, RZ, UR15, R4 ;  /* 0x0000000fff047c19 */ /* 0x000fca0008011604 */
[----:B------:R-:W-:Y:S01]  /*38c0*/  IMAD.IADD R4, R7, 0x1, R4 ;  /* 0x0000000107047824 */ /* 0x000fe200078e0204 */
[----:B------:R-:W-:-:S04]  /*38d0*/  SEL R7, RZ, 0x1, P1 ;  /* 0x00000001ff077807 */ /* 0x000fc80000800000 */
[----:B------:R-:W-:Y:S02]  /*38e0*/  LOP3.LUT R38, R38, R7, RZ, 0x3c, !PT ;  /* 0x0000000726267212 */ /* 0x000fe400078e3cff */
[----:B--2---:R-:W-:Y:S02]  /*38f0*/  SHF.R.U32.HI R5, RZ, UR14, R4 ;  /* 0x0000000eff057c19 */ /* 0x004fe40008011604 */
[----:B------:R-:W-:-:S03]  /*3900*/  IADD3 R2, PT, PT, -R46, RZ, RZ ;  /* 0x000000ff2e027210 */ /* 0x000fc60007ffe1ff */
[----:B------:R-:W-:Y:S02]  /*3910*/  IMAD.MOV R5, RZ, RZ, -R5 ;  /* 0x000000ffff057224 */ /* 0x000fe400078e0a05 */
[----:B------:R-:W-:Y:S02]  /*3920*/  IMAD R47, R2, UR19, R47 ;  /* 0x00000013022f7c24 */ /* 0x000fe4000f8e022f */
[----:B------:R-:W-:Y:S01]  /*3930*/  IMAD R46, R5, UR8, R46 ;  /* 0x00000008052e7c24 */ /* 0x000fe2000f8e022e */
[----:B------:R-:W-:Y:S06]  /*3940*/  @!P0 BRA `(.L_x_36) ;  /* 0xffffffe800448947 */ /* 0x000fec000383ffff */
[----:B------:R-:W-:Y:S05]  /*3950*/  BSYNC B1 ;  /* 0x0000000000017941 */ /* 0x000fea0003800000 */
.L_x_23:
[----:B------:R-:W-:Y:S01]  /*3960*/  BAR.SYNC.DEFER_BLOCKING 0x2, 0x80 ;  /* 0x0082000000007b1d */ /* 0x000fe20000010000 */
[----:B-1-3--:R-:W-:Y:S01]  /*3970*/  LOP3.LUT R4, R45, 0xffff, RZ, 0xc0, !PT ;  /* 0x0000ffff2d047812 */ /* 0x00afe200078ec0ff */
[----:B--2---:R-:W-:Y:S02]  /*3980*/  IMAD.MOV.U32 R3, RZ, RZ, 0xffff ;  /* 0x0000ffffff037424 */ /* 0x004fe400078e00ff */
[----:B-----5:R-:W-:Y:S01]  /*3990*/  IMAD.MOV.U32 R2, RZ, RZ, 0x1 ;  /* 0x00000001ff027424 */ /* 0x020fe200078e00ff */
[----:B------:R-:W-:-:S03]  /*39a0*/  SHF.R.U32.HI R4, RZ, 0x5, R4 ;  /* 0x00000005ff047819 */ /* 0x000fc60000011604 */
[----:B------:R-:W1:Y:S01]  /*39b0*/  S2UR UR5, SR_CgaCtaId ;  /* 0x00000000000579c3 */ /* 0x000e620000008800 */
[----:B------:R-:W-:Y:S01]  /*39c0*/  SHF.L.U32 R3, R3, R4, RZ ;  /* 0x0000000403037219 */ /* 0x000fe200000006ff */
[----:B------:R-:W-:-:S05]  /*39d0*/  VIADD R5, R4, 0x10 ;  /* 0x0000001004057836 */ /* 0x000fca0000000000 */
[----:B------:R-:W-:-:S04]  /*39e0*/  SHF.L.U32 R2, R2, R5, RZ ;  /* 0x0000000502027219 */ /* 0x000fc800000006ff */
[----:B------:R-:W-:-:S04]  /*39f0*/  LOP3.LUT R5, R2, R3, RZ, 0xfc, !PT ;  /* 0x0000000302057212 */ /* 0x000fc800078efcff */
[----:B------:R-:W-:Y:S01]  /*3a00*/  LOP3.LUT R3, R5, 0xffff, RZ, 0xc0, !PT ;  /* 0x0000ffff05037812 */ /* 0x000fe200078ec0ff */
[----:B------:R-:W-:Y:S01]  /*3a10*/  NOP ;  /* 0x0000000000007918 */ /* 0x000fe20000000000 */
[----:B------:R-:W-:Y:S02]  /*3a20*/  UMOV UR4, 0x50 ;  /* 0x0000005000047882 */ /* 0x000fe40000000000 */
[----:B-1----:R-:W-:-:S09]  /*3a30*/  ULEA UR5, UR5, UR4, 0x18 ;  /* 0x0000000405057291 */ /* 0x002fd2000f8ec0ff */
[----:B------:R-:W1:Y:S02]  /*3a40*/  LDS R0, [UR5] ;  /* 0x00000005ff007984 */ /* 0x000e640008000800 */
[----:B-1----:R-:W-:-:S04]  /*3a50*/  LOP3.LUT R2, R5, 0xffff, R0, 0x80, !PT ;  /* 0x0000ffff05027812 */ /* 0x002fc800078e8000 */
[----:B------:R-:W-:-:S13]  /*3a60*/  ISETP.NE.AND P0, PT, R2, R3, PT ;  /* 0x000000030200720c */ /* 0x000fda0003f05270 */
[----:B------:R-:W-:Y:S05]  /*3a70*/  @P0 BRA `(.L_x_37) ;  /* 0x0000000000500947 */ /* 0x000fea0003800000 */
[----:B------:R-:W-:Y:S02]  /*3a80*/  SHF.R.U32.HI R0, RZ, 0x10, R0 ;  /* 0x00000010ff007819 */ /* 0x000fe40000011600 */
[----:B------:R-:W-:-:S04]  /*3a90*/  SHF.R.U32.HI R3, RZ, 0x10, R5 ;  /* 0x00000010ff037819 */ /* 0x000fc80000011605 */
[----:B------:R-:W-:-:S04]  /*3aa0*/  LOP3.LUT R0, R0, R3, RZ, 0xc0, !PT ;  /* 0x0000000300007212 */ /* 0x000fc800078ec0ff */
[----:B------:R-:W-:-:S13]  /*3ab0*/  ISETP.NE.AND P0, PT, R0, R3, PT ;  /* 0x000000030000720c */ /* 0x000fda0003f05270 */
[----:B------:R-:W-:Y:S05]  /*3ac0*/  @P0 BRA `(.L_x_38) ;  /* 0x0000000000300947 */ /* 0x000fea0003800000 */
[----:B------:R-:W-:Y:S01]  /*3ad0*/  R2UR UR35, R5 ;  /* 0x00000000052372ca */ /* 0x000fe200000e0000 */
[----:B------:R-:W1:Y:S01]  /*3ae0*/  S2R R2, SR_LANEID ;  /* 0x0000000000027919 */ /* 0x000e620000000000 */
[----:B------:R-:W-:Y:S02]  /*3af0*/  VOTEU.ANY UR6, UPT, PT ;  /* 0x0000000000067886 */ /* 0x000fe400038e0100 */
[----:B------:R-:W-:-:S09]  /*3b00*/  UFLO.U32 UR6, UR6 ;  /* 0x00000006000672bd */ /* 0x000fd200080e0000 */
[----:B------:R-:W-:-:S06]  /*3b10*/  ULOP3.LUT UR35, URZ, UR35, URZ, 0x33, !UPT ;  /* 0x00000023ff237292 */ /* 0x000fcc000f8e33ff */
[----:B------:R-:W-:-:S04]  /*3b20*/  IMAD.U32 R0, RZ, RZ, UR35 ;  /* 0x00000023ff007e24 */ /* 0x000fc8000f8e00ff */
[----:B------:R-:W2:Y:S02]  /*3b30*/  REDUX UR4, R0 ;  /* 0x00000000000473c4 */ /* 0x000ea40000000000 */
[----:B------:R3:W-:Y:S01]  /*3b40*/  UTCATOMSWS.AND URZ, UR35 ;  /* 0x0000002300ff79e3 */ /* 0x0007e20008000000 */
[----:B-1----:R-:W-:Y:S01]  /*3b50*/  ISETP.EQ.U32.AND P0, PT, R2, UR6, PT ;  /* 0x0000000602007c0c */ /* 0x002fe2000bf02070 */
[----:B--2---:R-:W-:-:S12]  /*3b60*/  IMAD.U32 R2, RZ, RZ, UR4 ;  /* 0x00000004ff027e24 */ /* 0x004fd8000f8e00ff */
[----:B------:R3:W-:Y:S01]  /*3b70*/  @P0 ATOMS.AND RZ, [UR5], R2 ;  /* 0x00000002ffff098c */ /* 0x0007e2000a800005 */
[----:B------:R-:W-:Y:S05]  /*3b80*/  BRA `(.L_x_39) ;  /* 0x0000000000147947 */ /* 0x000fea0003800000 */
.L_x_38:
[----:B------:R-:W-:Y:S02]  /*3b90*/  MOV R2, 0x3bb0 ;  /* 0x00003bb000027802 */ /* 0x000fe40000000f00 */
[----:B------:R-:W-:Y:S05]  /*3ba0*/  CALL.REL.NOINC `($__internal_0_$__cuda_sm10x_tcgen05_guardrail_trap_col_being_dealloced_not_returned_by_alloc) ;  /* 0x0000000000c87944 */ /* 0x000fea0003c00000 */
[----:B------:R-:W-:Y:S05]  /*3bb0*/  BRA `(.L_x_39) ;  /* 0x0000000000087947 */ /* 0x000fea0003800000 */
.L_x_37:
[----:B------:R-:W-:Y:S02]  /*3bc0*/  MOV R2, 0x3be0 ;  /* 0x00003be000027802 */ /* 0x000fe40000000f00 */
[----:B------:R-:W-:Y:S05]  /*3bd0*/  CALL.REL.NOINC `($__internal_2_$__cuda_sm10x_tcgen05_guardrail_trap_unallocated_columns_being_dealloced) ;  /* 0x0000000000d47944 */ /* 0x000fea0003c00000 */
.L_x_39:
[----:B------:R-:W-:Y:S01]  /*3be0*/  NOP ;  /* 0x0000000000007918 */ /* 0x000fe20000000000 */
[----:B------:R-:W-:-:S04]  /*3bf0*/  DEPBAR.LE SB0, 0x0 ;  /* 0x000080000000791a */ /* 0x000fc80000000000 */
[----:B---3--:R-:W-:Y:S05]  /*3c00*/  EXIT ;  /* 0x000000000000794d */ /* 0x008fea0003800000 */
.L_x_6:
[----:B------:R-:W-:Y:S02]  /*3c10*/  MOV R4, UR17 ;  /* 0x0000001100047c02 */ /* 0x000fe40008000f00 */
[----:B------:R-:W-:Y:S02]  /*3c20*/  MOV R5, UR17 ;  /* 0x0000001100057c02 */ /* 0x000fe40008000f00 */
[----:B------:R-:W-:-:S07]  /*3c30*/  MOV R2, UR25 ;  /* 0x0000001900027c02 */ /* 0x000fce0008000f00 */
.L_x_40:
[----:B-1----:R1:W2:Y:S02]  /*3c40*/  SYNCS.PHASECHK.TRANS64.TRYWAIT P0, [R2+URZ+0x30], R5 ;  /* 0x00003005020075a7 */ /* 0x0022a400080011ff */
[----:B--2---:R-:W-:Y:S05]  /*3c50*/  @!P0 NANOSLEEP.SYNCS 0x989680 ;  /* 0x009896800000895d */ /* 0x004fea0003900000 */
[----:B------:R-:W2:Y:S02]  /*3c60*/  @!P0 SYNCS.PHASECHK.TRANS64 P0, [R2+URZ+0x30], R5 ;  /* 0x00003005020085a7 */ /* 0x000ea400080010ff */
[----:B--2---:R-:W-:Y:S05]  /*3c70*/  @!P0 BRA `(.L_x_40) ;  /* 0xfffffffc00f08947 */ /* 0x004fea000383ffff */
[----:B------:R-:W-:Y:S05]  /*3c80*/  BRA `(.L_x_5) ;  /* 0xffffffcc006c7947 */ /* 0x000fea000383ffff */
.L_x_9:
[----:B------:R-:W-:Y:S02]  /*3c90*/  MOV R4, UR6 ;  /* 0x0000000600047c02 */ /* 0x000fe40008000f00 */
[----:B------:R-:W-:Y:S02]  /*3ca0*/  MOV R5, UR6 ;  /* 0x0000000600057c02 */ /* 0x000fe40008000f00 */
[----:B------:R-:W-:-:S07]  /*3cb0*/  MOV R2, UR4 ;  /* 0x0000000400027c02 */ /* 0x000fce0008000f00 */
.L_x_41:
[----:B-1----:R1:W5:Y:S02]  /*3cc0*/  SYNCS.PHASECHK.TRANS64.TRYWAIT P0, [R2+URZ+0x30], R5 ;  /* 0x00003005020075a7 */ /* 0x00236400080011ff */
[----:B-----5:R-:W-:Y:S05]  /*3cd0*/  @!P0 NANOSLEEP.SYNCS 0x989680 ;  /* 0x009896800000895d */ /* 0x020fea0003900000 */
[----:B------:R-:W5:Y:S02]  /*3ce0*/  @!P0 SYNCS.PHASECHK.TRANS64 P0, [R2+URZ+0x30], R5 ;  /* 0x00003005020085a7 */ /* 0x000f6400080010ff */
[----:B-----5:R-:W-:Y:S05]  /*3cf0*/  @!P0 BRA `(.L_x_41) ;  /* 0xfffffffc00f08947 */ /* 0x020fea000383ffff */
[----:B------:R-:W-:Y:S05]  /*3d00*/  BRA `(.L_x_42) ;  /* 0xffffffd000847947 */ /* 0x000fea000383ffff */
.L_x_12:
[----:B------:R-:W-:Y:S02]  /*3d10*/  MOV R2, UR17 ;  /* 0x0000001100027c02 */ /* 0x000fe40008000f00 */
[-C--:B------:R-:W-:Y:S02]  /*3d20*/  MOV R8, R3.reuse ;  /* 0x0000000300087202 */ /* 0x080fe40000000f00 */
[----:B------:R-:W-:-:S07]  /*3d30*/  MOV R9, R3 ;  /* 0x0000000300097202 */ /* 0x000fce0000000f00 */
.L_x_43:
[----:B-1----:R1:W4:Y:S02]  /*3d40*/  SYNCS.PHASECHK.TRANS64.TRYWAIT P0, [R2+URZ+0x70], R9 ;  /* 0x00007009020075a7 */ /* 0x00232400080011ff */
[----:B----4-:R-:W-:Y:S05]  /*3d50*/  @!P0 NANOSLEEP.SYNCS 0x989680 ;  /* 0x009896800000895d */ /* 0x010fea0003900000 */
[----:B------:R-:W4:Y:S02]  /*3d60*/  @!P0 SYNCS.PHASECHK.TRANS64 P0, [R2+URZ+0x70], R9 ;  /* 0x00007009020085a7 */ /* 0x000f2400080010ff */
[----:B----4-:R-:W-:Y:S05]  /*3d70*/  @!P0 BRA `(.L_x_43) ;  /* 0xfffffffc00f08947 */ /* 0x010fea000383ffff */
[----:B------:R-:W-:Y:S05]  /*3d80*/  BRA `(.L_x_44) ;  /* 0xffffffd400c47947 */ /* 0x000fea000383ffff */
.L_x_14:
[----:B------:R-:W-:Y:S02]  /*3d90*/  MOV R8, UR26 ;  /* 0x0000001a00087c02 */ /* 0x000fe40008000f00 */
[----:B------:R-:W-:Y:S02]  /*3da0*/  MOV R9, UR26 ;  /* 0x0000001a00097c02 */ /* 0x000fe40008000f00 */
[----:B------:R-:W-:Y:S07]  /*3db0*/  MOV R2, UR16 ;  /* 0x0000001000027c02 */ /* 0x000fee0008000f00 */
.L_x_45:
[----:B-1----:R1:W4:Y:S02]  /*3dc0*/  SYNCS.PHASECHK.TRANS64.TRYWAIT P1, [R2+URZ], R9 ;  /* 0x00000009020075a7 */ /* 0x00232400080211ff */
[----:B----4-:R-:W-:Y:S05]  /*3dd0*/  @!P1 NANOSLEEP.SYNCS 0x989680 ;  /* 0x009896800000995d */ /* 0x010fea0003900000 */
[----:B------:R-:W4:Y:S02]  /*3de0*/  @!P1 SYNCS.PHASECHK.TRANS64 P1, [R2+URZ], R9 ;  /* 0x00000009020095a7 */ /* 0x000f2400080210ff */
[----:B----4-:R-:W-:Y:S05]  /*3df0*/  @!P1 BRA `(.L_x_45) ;  /* 0xfffffffc00f09947 */ /* 0x010fea000383ffff */
[----:B------:R-:W-:Y:S05]  /*3e00*/  BRA `(.L_x_13) ;  /* 0xffffffd8002c7947 */ /* 0x000fea000383ffff */
.L_x_17:
[----:B------:R-:W-:-:S07]  /*3e10*/  MOV R5, R4 ;  /* 0x0000000400057202 */ /* 0x000fce0000000f00 */
.L_x_46:
[----:B-1----:R1:W4:Y:S02]  /*3e20*/  SYNCS.PHASECHK.TRANS64.TRYWAIT P0, [R2+URZ+0x70], R5 ;  /* 0x00007005020075a7 */ /* 0x00232400080011ff */
[----:B----4-:R-:W-:Y:S05]  /*3e30*/  @!P0 NANOSLEEP.SYNCS 0x989680 ;  /* 0x009896800000895d */ /* 0x010fea0003900000 */
[----:B------:R-:W4:Y:S02]  /*3e40*/  @!P0 SYNCS.PHASECHK.TRANS64 P0, [R2+URZ+0x70], R5 ;  /* 0x00007005020085a7 */ /* 0x000f2400080010ff */
[----:B----4-:R-:W-:Y:S05]  /*3e50*/  @!P0 BRA `(.L_x_46) ;  /* 0xfffffffc00f08947 */ /* 0x010fea000383ffff */
[----:B------:R-:W-:Y:S05]  /*3e60*/  BRA `(.L_x_10) ;  /* 0xffffffd800d47947 */ /* 0x000fea000383ffff */
.L_x_25:
[----:B------:R-:W-:-:S07]  /*3e70*/  MOV R4, R5 ;  /* 0x0000000500047202 */ /* 0x000fce0000000f00 */
.L_x_47:
[----:B-1----:R1:W2:Y:S02]  /*3e80*/  SYNCS.PHASECHK.TRANS64.TRYWAIT P0, [R2+URZ+0x60], R5 ;  /* 0x00006005020075a7 */ /* 0x0022a400080011ff */
[----:B--2---:R-:W-:Y:S05]  /*3e90*/  @!P0 NANOSLEEP.SYNCS 0x989680 ;  /* 0x009896800000895d */ /* 0x004fea0003900000 */
[----:B------:R-:W2:Y:S02]  /*3ea0*/  @!P0 SYNCS.PHASECHK.TRANS64 P0, [R2+URZ+0x60], R5 ;  /* 0x00006005020085a7 */ /* 0x000ea400080010ff */
[----:B--2---:R-:W-:Y:S05]  /*3eb0*/  @!P0 BRA `(.L_x_47) ;  /* 0xfffffffc00f08947 */ /* 0x004fea000383ffff */
[----:B------:R-:W-:Y:S05]  /*3ec0*/  BRA `(.L_x_48) ;  /* 0xffffffe000fc7947 */ /* 0x000fea000383ffff */
        .weak           $__internal_0_$__cuda_sm10x_tcgen05_guardrail_trap_col_being_dealloced_not_returned_by_alloc
        .type           $__internal_0_$__cuda_sm10x_tcgen05_guardrail_trap_col_being_dealloced_not_returned_by_alloc,@function
        .size           $__internal_0_$__cuda_sm10x_tcgen05_guardrail_trap_col_being_dealloced_not_returned_by_alloc,($__internal_1_$__cuda_sm10x_tcgen05_guardrail_trap_phase_invalid_during_alloc - $__internal_0_$__cuda_sm10x_tcgen05_guardrail_trap_col_being_dealloced_not_returned_by_alloc)
$__internal_0_$__cuda_sm10x_tcgen05_guardrail_trap_col_being_dealloced_not_returned_by_alloc:
[----:B------:R-:W-:Y:S05]  /*3ed0*/  BPT.TRAP 0x1 ;  /* 0x000000040000795c */ /* 0x000fea0000300000 */
[----:B------:R-:W-:-:S04]  /*3ee0*/  HFMA2 R3, -RZ, RZ, 0, 0 ;  /* 0x00000000ff037431 */ /* 0x000fc800000001ff */
[----:B------:R-:W-:Y:S05]  /*3ef0*/  RET.REL.NODEC R2 `(kernel_cutlass_kernel_cudnngemm_amaxdense_blockscaled_gemm_persistent_amaxSm100BlockScaledPersistentDenseGemmKernel_object_at__TiledMMA_ThrLayoutVMNK11110000_PermutationMNK____MMAAtom_Thr_0) ;  /* 0xffffffc002407950 */ /* 0x000fea0003c3ffff */
        .weak           $__internal_1_$__cuda_sm10x_tcgen05_guardrail_trap_phase_invalid_during_alloc
        .type           $__internal_1_$__cuda_sm10x_tcgen05_guardrail_trap_phase_invalid_during_alloc,@function
        .size           $__internal_1_$__cuda_sm10x_tcgen05_guardrail_trap_phase_invalid_during_alloc,($__internal_2_$__cuda_sm10x_tcgen05_guardrail_trap_unallocated_columns_being_dealloced - $__internal_1_$__cuda_sm10x_tcgen05_guardrail_trap_phase_invalid_during_alloc)
$__internal_1_$__cuda_sm10x_tcgen05_guardrail_trap_phase_invalid_during_alloc:
[----:B------:R-:W-:Y:S05]  /*3f00*/  BPT.TRAP 0x1 ;  /* 0x000000040000795c */ /* 0x000fea0000300000 */
[----:B------:R-:W-:-:S04]  /*3f10*/  MOV R3, 0x0 ;  /* 0x0000000000037802 */ /* 0x000fc80000000f00 */
[----:B------:R-:W-:Y:S05]  /*3f20*/  RET.REL.NODEC R2 `(kernel_cutlass_kernel_cudnngemm_amaxdense_blockscaled_gemm_persistent_amaxSm100BlockScaledPersistentDenseGemmKernel_object_at__TiledMMA_ThrLayoutVMNK11110000_PermutationMNK____MMAAtom_Thr_0) ;  /* 0xffffffc002347950 */ /* 0x000fea0003c3ffff */
        .weak           $__internal_2_$__cuda_sm10x_tcgen05_guardrail_trap_unallocated_columns_being_dealloced
        .type           $__internal_2_$__cuda_sm10x_tcgen05_guardrail_trap_unallocated_columns_being_dealloced,@function
        .size           $__internal_2_$__cuda_sm10x_tcgen05_guardrail_trap_unallocated_columns_being_dealloced,(.L_x_52 - $__internal_2_$__cuda_sm10x_tcgen05_guardrail_trap_unallocated_columns_being_dealloced)
$__internal_2_$__cuda_sm10x_tcgen05_guardrail_trap_unallocated_columns_being_dealloced:
[----:B------:R-:W-:Y:S05]  /*3f30*/  BPT.TRAP 0x1 ;  /* 0x000000040000795c */ /* 0x000fea0000300000 */
[----:B------:R-:W-:-:S04]  /*3f40*/  HFMA2 R3, -RZ, RZ, 0, 0 ;  /* 0x00000000ff037431 */ /* 0x000fc800000001ff */
[----:B------:R-:W-:Y:S05]  /*3f50*/  RET.REL.NODEC R2 `(kernel_cutlass_kernel_cudnngemm_amaxdense_blockscaled_gemm_persistent_amaxSm100BlockScaledPersistentDenseGemmKernel_object_at__TiledMMA_ThrLayoutVMNK11110000_PermutationMNK____MMAAtom_Thr_0) ;  /* 0xffffffc002287950 */ /* 0x000fea0003c3ffff */
.L_x_49:
[----:B------:R-:W-:-:S00]  /*3f60*/  BRA `(.L_x_49) ;  /* 0xfffffffc00fc7947 */ /* 0x000fc0000383ffff */
[----:B------:R-:W-:-:S00]  /*3f70*/  NOP ;  /* 0x0000000000007918 */ /* 0x000fc00000000000 */
        /* <DEDUP_REMOVED lines=8> */
.L_x_52:


//--------------------- .nv.shared.kernel_cutlass_kernel_cudnngemm_amaxdense_blockscaled_gemm_persistent_amaxSm100BlockScaledPersistentDenseGemmKernel_object_at__TiledMMA_ThrLayoutVMNK11110000_PermutationMNK____MMAAtom_Thr_0 --------------------------
	.section	.nv.shared.kernel_cutlass_kernel_cudnngemm_amaxdense_blockscaled_gemm_persistent_amaxSm100BlockScaledPersistentDenseGemmKernel_object_at__TiledMMA_ThrLayoutVMNK11110000_PermutationMNK____MMAAtom_Thr_0,"aw",@nobits
	.sectionflags	@""
	.align	1024
	.zero		1024


//--------------------- .nv.shared.reserved.0     --------------------------
	.section	.nv.shared.reserved.0,"aw",@nobits
	.align	8
	.weak		__nv_reservedSMEM_offset_0_alias
	.size		__nv_reservedSMEM_offset_0_alias, 0, 64
	.other		__nv_reservedSMEM_offset_0_alias,@"STO_CUDA_RESERVED_SHARED STV_DEFAULT"
__nv_reservedSMEM_offset_0_alias:
	.zero		0
.nv.shared.reserved.0:
	.zero		64
	.weak		__nv_reservedSMEM_allocation_phase
	.type		__nv_reservedSMEM_allocation_phase,@object
	.size		__nv_reservedSMEM_allocation_phase,(.L_0 - __nv_reservedSMEM_allocation_phase)
__nv_reservedSMEM_allocation_phase:
	.zero		1
.L_0:
	.zero		7
	.weak		__nv_reservedSMEM_devtool_atexit_pc
	.type		__nv_reservedSMEM_devtool_atexit_pc,@object
	.size		__nv_reservedSMEM_devtool_atexit_pc,(__nv_reservedSMEM_allocation_mask - __nv_reservedSMEM_devtool_atexit_pc)
__nv_reservedSMEM_devtool_atexit_pc:
	.zero		8
	.weak		__nv_reservedSMEM_allocation_mask
	.type		__nv_reservedSMEM_allocation_mask,@object
	.size		__nv_reservedSMEM_allocation_mask,(.L_2 - __nv_reservedSMEM_allocation_mask)
__nv_reservedSMEM_allocation_mask:
	.zero		4
.L_2:


//--------------------- .nv.constant0.kernel_cutlass_kernel_cudnngemm_amaxdense_blockscaled_gemm_persistent_amaxSm100BlockScaledPersistentDenseGemmKernel_object_at__TiledMMA_ThrLayoutVMNK11110000_PermutationMNK____MMAAtom_Thr_0 --------------------------
	.section	.nv.constant0.kernel_cutlass_kernel_cudnngemm_amaxdense_blockscaled_gemm_persistent_amaxSm100BlockScaledPersistentDenseGemmKernel_object_at__TiledMMA_ThrLayoutVMNK11110000_PermutationMNK____MMAAtom_Thr_0,"a",@progbits
	.sectionflags	@""
	.align	4
.nv.constant0.kernel_cutlass_kernel_cudnngemm_amaxdense_blockscaled_gemm_persistent_amaxSm100BlockScaledPersistentDenseGemmKernel_object_at__TiledMMA_ThrLayoutVMNK11110000_PermutationMNK____MMAAtom_Thr_0:
	.zero		1644


//--------------------- SYMBOLS --------------------------

	.type		.nv.reservedSmem.offset0,@object
	.size		.nv.reservedSmem.offset0,0x4
	.type		.nv.reservedSmem.cap,@object
	.size		.nv.reservedSmem.cap,0x4
